	.target	sm_90a

	.elftype	@"ET_EXEC"


//--------------------- .note.nv.tkinfo           --------------------------
	.section	.note.nv.tkinfo,"",@"SHT_NOTE"
	.sectionflags	@"SHF_NOTE_NV_TKINFO"
	.tkinfo
        /*0018*/ 	.word	0x00000002
        /*0030*/ 	.string	""
        /*0030*/ 	.string	"ptxas"
        /*0030*/ 	.string	"Cuda compilation tools, release 13.0, V13.0.88"
        /*0030*/ 	.string	"Build cuda_13.0.r13.0/compiler.36424714_0"
        /*0030*/ 	.string	"-arch sm_90a -m 64 "



//--------------------- .note.nv.cuinfo           --------------------------
	.section	.note.nv.cuinfo,"",@"SHT_NOTE"
	.sectionflags	@"SHF_NOTE_NV_CUINFO"
        /*0018*/ 	.short	0x0002
        /*001a*/ 	.short	0x005a
        /*001c*/ 	.short	0x0082
	.zero		2


//--------------------- .nv.info                  --------------------------
	.section	.nv.info,"",@"SHT_CUDA_INFO"
	.align	4


	//----- nvinfo : EIATTR_REGCOUNT
	.align		4
        /*0000*/ 	.byte	0x04, 0x2f
        /*0002*/ 	.short	(.L_15 - .L_14)
	.align		4
.L_14:
        /*0004*/ 	.word	index@(_ZN7cutlass13device_kernelINS_4gemm6kernel13GemmUniversalIN4cute5tupleIJiiiiEEENS1_10collective13CollectiveMmaINS1_34MainloopSm90TmaGmmaWarpSpecializedILi3ENS5_IJNS4_1CILi1EEESB_SB_EEENS1_35KernelTmaWarpSpecializedCooperativeEEENS5_IJNSA_ILi256EEESF_NSA_ILi32EEEEEENS_10tfloat32_tENS5_IJlSB_lEEESI_SJ_NS4_8TiledMMAINS4_8MMA_AtomIJNS4_4SM904GMMA30MMA_64x256x8_F32TF32TF32_SS_TNILNSN_7ScaleInE1ELSP_1EEEEEENS4_6LayoutINS5_IJNSA_ILi2EEESB_SB_EEENS5_IJSB_NSA_ILi0EEESV_EEEEENS5_IJNS4_10UnderscoreESY_SY_EEEEENS4_13SM90_TMA_LOADENS4_14ComposedLayoutINS4_7SwizzleILi3ELi4ELi3EEENS4_18smem_ptr_flag_bitsILi32EEENSS_INS5_IJNSA_ILi8EEESG_EEENS5_IJSG_SB_EEEEEEEvNS4_8identityES11_S1B_vS1C_EENS_8epilogue10collective6detail29Sm90TmaWarpSpecializedAdapterINS1F_15DefaultEpilogueISI_SJ_SJ_NS1E_6thread17LinearCombinationISI_Li1EffLNS1J_9ScaleType4KindE0ELNS_15FloatRoundStyleE2ESI_EENS1_15EpilogueDefaultEEEEEvvEEEEvNT_6ParamsE)
        /*0008*/ 	.word	0x000000a8


	//----- nvinfo : EIATTR_FRAME_SIZE
	.align		4
.L_15:
        /*000c*/ 	.byte	0x04, 0x11
        /*000e*/ 	.short	(.L_17 - .L_16)
	.align		4
.L_16:
        /*0010*/ 	.word	index@(_ZN7cutlass13device_kernelINS_4gemm6kernel13GemmUniversalIN4cute5tupleIJiiiiEEENS1_10collective13CollectiveMmaINS1_34MainloopSm90TmaGmmaWarpSpecializedILi3ENS5_IJNS4_1CILi1EEESB_SB_EEENS1_35KernelTmaWarpSpecializedCooperativeEEENS5_IJNSA_ILi256EEESF_NSA_ILi32EEEEEENS_10tfloat32_tENS5_IJlSB_lEEESI_SJ_NS4_8TiledMMAINS4_8MMA_AtomIJNS4_4SM904GMMA30MMA_64x256x8_F32TF32TF32_SS_TNILNSN_7ScaleInE1ELSP_1EEEEEENS4_6LayoutINS5_IJNSA_ILi2EEESB_SB_EEENS5_IJSB_NSA_ILi0EEESV_EEEEENS5_IJNS4_10UnderscoreESY_SY_EEEEENS4_13SM90_TMA_LOADENS4_14ComposedLayoutINS4_7SwizzleILi3ELi4ELi3EEENS4_18smem_ptr_flag_bitsILi32EEENSS_INS5_IJNSA_ILi8EEESG_EEENS5_IJSG_SB_EEEEEEEvNS4_8identityES11_S1B_vS1C_EENS_8epilogue10collective6detail29Sm90TmaWarpSpecializedAdapterINS1F_15DefaultEpilogueISI_SJ_SJ_NS1E_6thread17LinearCombinationISI_Li1EffLNS1J_9ScaleType4KindE0ELNS_15FloatRoundStyleE2ESI_EENS1_15EpilogueDefaultEEEEEvvEEEEvNT_6ParamsE)
        /*0014*/ 	.word	0x00000788


	//----- nvinfo : EIATTR_MIN_STACK_SIZE
	.align		4
.L_17:
        /*0018*/ 	.byte	0x04, 0x12
        /*001a*/ 	.short	(.L_19 - .L_18)
	.align		4
.L_18:
        /*001c*/ 	.word	index@(_ZN7cutlass13device_kernelINS_4gemm6kernel13GemmUniversalIN4cute5tupleIJiiiiEEENS1_10collective13CollectiveMmaINS1_34MainloopSm90TmaGmmaWarpSpecializedILi3ENS5_IJNS4_1CILi1EEESB_SB_EEENS1_35KernelTmaWarpSpecializedCooperativeEEENS5_IJNSA_ILi256EEESF_NSA_ILi32EEEEEENS_10tfloat32_tENS5_IJlSB_lEEESI_SJ_NS4_8TiledMMAINS4_8MMA_AtomIJNS4_4SM904GMMA30MMA_64x256x8_F32TF32TF32_SS_TNILNSN_7ScaleInE1ELSP_1EEEEEENS4_6LayoutINS5_IJNSA_ILi2EEESB_SB_EEENS5_IJSB_NSA_ILi0EEESV_EEEEENS5_IJNS4_10UnderscoreESY_SY_EEEEENS4_13SM90_TMA_LOADENS4_14ComposedLayoutINS4_7SwizzleILi3ELi4ELi3EEENS4_18smem_ptr_flag_bitsILi32EEENSS_INS5_IJNSA_ILi8EEESG_EEENS5_IJSG_SB_EEEEEEEvNS4_8identityES11_S1B_vS1C_EENS_8epilogue10collective6detail29Sm90TmaWarpSpecializedAdapterINS1F_15DefaultEpilogueISI_SJ_SJ_NS1E_6thread17LinearCombinationISI_Li1EffLNS1J_9ScaleType4KindE0ELNS_15FloatRoundStyleE2ESI_EENS1_15EpilogueDefaultEEEEEvvEEEEvNT_6ParamsE)
        /*0020*/ 	.word	0x00000788
.L_19:


//--------------------- .nv.compat                --------------------------
	.section	.nv.compat,"",@"SHT_CUDA_COMPAT_INFO"
	.align	4
        /*0000*/ 	.byte	0x02, 0x09, 0x01, 0x00, 0x02, 0x02, 0x04, 0x00, 0x02, 0x05, 0x05, 0x00, 0x03, 0x07, 0x01, 0x01
        /*0010*/ 	.byte	0x02, 0x03, 0x01, 0x00, 0x02, 0x06, 0x01, 0x00, 0x04, 0x0b, 0x08, 0x00, 0x00, 0x00, 0x00, 0x00
        /*0020*/ 	.byte	0x00, 0x00, 0x00, 0x00


//--------------------- .nv.info._ZN7cutlass13device_kernelINS_4gemm6kernel13GemmUniversalIN4cute5tupleIJiiiiEEENS1_10collective13CollectiveMmaINS1_34MainloopSm90TmaGmmaWarpSpecializedILi3ENS5_IJNS4_1CILi1EEESB_SB_EEENS1_35KernelTmaWarpSpecializedCooperativeEEENS5_IJNSA_ILi256EEESF_NSA_ILi32EEEEEENS_10tfloat32_tENS5_IJlSB_lEEESI_SJ_NS4_8TiledMMAINS4_8MMA_AtomIJNS4_4SM904GMMA30MMA_64x256x8_F32TF32TF32_SS_TNILNSN_7ScaleInE1ELSP_1EEEEEENS4_6LayoutINS5_IJNSA_ILi2EEESB_SB_EEENS5_IJSB_NSA_ILi0EEESV_EEEEENS5_IJNS4_10UnderscoreESY_SY_EEEEENS4_13SM90_TMA_LOADENS4_14ComposedLayoutINS4_7SwizzleILi3ELi4ELi3EEENS4_18smem_ptr_flag_bitsILi32EEENSS_INS5_IJNSA_ILi8EEESG_EEENS5_IJSG_SB_EEEEEEEvNS4_8identityES11_S1B_vS1C_EENS_8epilogue10collective6detail29Sm90TmaWarpSpecializedAdapterINS1F_15DefaultEpilogueISI_SJ_SJ_NS1E_6thread17LinearCombinationISI_Li1EffLNS1J_9ScaleType4KindE0ELNS_15FloatRoundStyleE2ESI_EENS1_15EpilogueDefaultEEEEEvvEEEEvNT_6ParamsE --------------------------
	.section	.nv.info._ZN7cutlass13device_kernelINS_4gemm6kernel13GemmUniversalIN4cute5tupleIJiiiiEEENS1_10collective13CollectiveMmaINS1_34MainloopSm90TmaGmmaWarpSpecializedILi3ENS5_IJNS4_1CILi1EEESB_SB_EEENS1_35KernelTmaWarpSpecializedCooperativeEEENS5_IJNSA_ILi256EEESF_NSA_ILi32EEEEEENS_10tfloat32_tENS5_IJlSB_lEEESI_SJ_NS4_8TiledMMAINS4_8MMA_AtomIJNS4_4SM904GMMA30MMA_64x256x8_F32TF32TF32_SS_TNILNSN_7ScaleInE1ELSP_1EEEEEENS4_6LayoutINS5_IJNSA_ILi2EEESB_SB_EEENS5_IJSB_NSA_ILi0EEESV_EEEEENS5_IJNS4_10UnderscoreESY_SY_EEEEENS4_13SM90_TMA_LOADENS4_14ComposedLayoutINS4_7SwizzleILi3ELi4ELi3EEENS4_18smem_ptr_flag_bitsILi32EEENSS_INS5_IJNSA_ILi8EEESG_EEENS5_IJSG_SB_EEEEEEEvNS4_8identityES11_S1B_vS1C_EENS_8epilogue10collective6detail29Sm90TmaWarpSpecializedAdapterINS1F_15DefaultEpilogueISI_SJ_SJ_NS1E_6thread17LinearCombinationISI_Li1EffLNS1J_9ScaleType4KindE0ELNS_15FloatRoundStyleE2ESI_EENS1_15EpilogueDefaultEEEEEvvEEEEvNT_6ParamsE,"",@"SHT_CUDA_INFO"
	.sectionflags	@""
	.align	4


	//----- nvinfo : EIATTR_CUDA_API_VERSION
	.align		4
        /*0000*/ 	.byte	0x04, 0x37
        /*0002*/ 	.short	(.L_21 - .L_20)
.L_20:
        /*0004*/ 	.word	0x00000082


	//----- nvinfo : EIATTR_KPARAM_INFO
	.align		4
.L_21:
        /*0008*/ 	.byte	0x04, 0x17
        /*000a*/ 	.short	(.L_23 - .L_22)
.L_22:
        /*000c*/ 	.word	0x00000000
        /*0010*/ 	.short	0x0000
        /*0012*/ 	.short	0x0070
        /*0014*/ 	.byte	0x00, 0xf0, 0x01, 0x10


	//----- nvinfo : EIATTR_SPARSE_MMA_MASK
	.align		4
.L_23:
        /*0018*/ 	.byte	0x03, 0x50
        /*001a*/ 	.short	0x0000


	//----- nvinfo : EIATTR_MAXREG_COUNT
	.align		4
        /*001c*/ 	.byte	0x03, 0x1b
        /*001e*/ 	.short	0x00a8


	//----- nvinfo : EIATTR_NUM_BARRIERS
	.align		4
        /*0020*/ 	.byte	0x02, 0x4c
        /*0022*/ 	.byte	0x01
	.zero		1


	//----- nvinfo : EIATTR_EXTERNS
	.align		4
        /*0024*/ 	.byte	0x04, 0x0f
        /*0026*/ 	.short	(.L_25 - .L_24)


	//   ....[0]....
	.align		4
.L_24:
        /*0028*/ 	.word	index@(__assertfail)


	//----- nvinfo : EIATTR_ANNOTATIONS
	.align		4
.L_25:
        /*002c*/ 	.byte	0x04, 0x55
        /*002e*/ 	.short	(.L_27 - .L_26)


	//   ....[0]....
.L_26:
        /*0030*/ 	.word	0x00000001
        /*0034*/ 	.byte	0x80, 0x06, 0x00, 0x00, 0x01, 0x00, 0x00, 0x00, 0x90, 0x14, 0x00, 0x00, 0x01, 0x00, 0x00, 0x00
        /* <DEDUP_REMOVED lines=712> */
        /*2cc4*/ 	.byte	0x30, 0xa3, 0x01, 0x00, 0x01, 0x00, 0x00, 0x00, 0xe0, 0xa4, 0x01, 0x00


	//----- nvinfo : EIATTR_MERCURY_ISA_VERSION
	.align		4
.L_27:
        /*2cd0*/ 	.byte	0x03, 0x5f
        /*2cd2*/ 	.short	0x0101


	//----- nvinfo : EIATTR_INT_WARP_WIDE_INSTR_OFFSETS
	.align		4
        /*2cd4*/ 	.byte	0x04, 0x31
        /*2cd6*/ 	.short	(.L_29 - .L_28)


	//   ....[0]....
.L_28:
        /*2cd8*/ 	.word	0x000004e0


	//   ....[1]....
        /*2cdc*/ 	.word	0x000004f0


	//   ....[2]....
        /*2ce0*/ 	.word	0x00000580


	//----- nvinfo : EIATTR_COOP_GROUP_MASK_REGIDS
	.align		4
.L_29:
        /*2ce4*/ 	.byte	0x04, 0x29
        /*2ce6*/ 	.short	(.L_31 - .L_30)


	//   ....[0]....
.L_30:
        /*2ce8*/ 	.word	0xffffffff


	//   ....[1]....
        /*2cec*/ 	.word	0xffffffff


	//   ....[2]....
        /*2cf0*/ 	.word	0xffffffff


	//   ....[3]....
        /*2cf4*/ 	.word	0xffffffff


	//   ....[4]....
        /*2cf8*/ 	.word	0xffffffff


	//----- nvinfo : EIATTR_COOP_GROUP_INSTR_OFFSETS
	.align		4
.L_31:
        /*2cfc*/ 	.byte	0x04, 0x28
        /*2cfe*/ 	.short	(.L_33 - .L_32)


	//   ....[0]....
.L_32:
        /*2d00*/ 	.word	0x00000070


	//   ....[1]....
        /*2d04*/ 	.word	0x00000080


	//   ....[2]....
        /*2d08*/ 	.word	0x000001a0


	//   ....[3]....
        /*2d0c*/ 	.word	0x00000390


	//   ....[4]....
        /*2d10*/ 	.word	0x00001140


	//----- nvinfo : EIATTR_REG_RECONFIG
	.align		4
.L_33:
        /*2d14*/ 	.byte	0x01, 0x54
	.zero		2


	//----- nvinfo : EIATTR_SYSCALL_OFFSETS
	.align		4
        /*2d18*/ 	.byte	0x04, 0x46
        /*2d1a*/ 	.short	(.L_35 - .L_34)


	//   ....[0]....
.L_34:
        /*2d1c*/ 	.word	0x000012f0


	//----- nvinfo : EIATTR_MBARRIER_INSTR_OFFSETS
	.align		4
.L_35:
        /*2d20*/ 	.byte	0x04, 0x39
        /*2d22*/ 	.short	(.L_37 - .L_36)


	//   ....[0]....
.L_36:
        /*2d24*/ 	.word	0x00000320
        /*2d28*/ 	.word	0x000000ff
        /*2d2c*/ 	.word	0x00000000
        /*2d30*/ 	.short	0x0100
        /*2d32*/ 	.byte	0x08
	.zero		1


	//   ....[1]....
        /*2d34*/ 	.word	0x00000330
        /*2d38*/ 	.word	0x000000ff
        /*2d3c*/ 	.word	0x00000018
        /*2d40*/ 	.short	0x0100
        /*2d42*/ 	.byte	0x08
	.zero		1


	//   ....[2]....
        /*2d44*/ 	.word	0x00000340
        /*2d48*/ 	.word	0x000000ff
        /*2d4c*/ 	.word	0x00000008
        /*2d50*/ 	.short	0x0100
        /*2d52*/ 	.byte	0x08
	.zero		1


	//   ....[3]....
        /*2d54*/ 	.word	0x00000350
        /*2d58*/ 	.word	0x000000ff
        /*2d5c*/ 	.word	0x00000020
        /*2d60*/ 	.short	0x0100
        /*2d62*/ 	.byte	0x08
	.zero		1


	//   ....[4]....
        /*2d64*/ 	.word	0x00000360
        /*2d68*/ 	.word	0x000000ff
        /*2d6c*/ 	.word	0x00000010
        /*2d70*/ 	.short	0x0100
        /*2d72*/ 	.byte	0x08
	.zero		1


	//   ....[5]....
        /*2d74*/ 	.word	0x00000370
        /*2d78*/ 	.word	0x000000ff
        /*2d7c*/ 	.word	0x00000028
        /*2d80*/ 	.short	0x0100
        /*2d82*/ 	.byte	0x08
	.zero		1


	//   ....[6]....
        /*2d84*/ 	.word	0x000005f0
        /*2d88*/ 	.word	0x000000ff
        /*2d8c*/ 	.word	0x00000040
        /*2d90*/ 	.short	0x0100
        /*2d92*/ 	.byte	0x10
	.zero		1


	//   ....[7]....
        /*2d94*/ 	.word	0x00000690
        /*2d98*/ 	.word	0x000000ff
        /*2d9c*/ 	.word	0x00000048
        /*2da0*/ 	.short	0x0100
        /*2da2*/ 	.byte	0x10
	.zero		1


	//   ....[8]....
        /*2da4*/ 	.word	0x00001390
        /*2da8*/ 	.word	0x00000003
        /*2dac*/ 	.word	0x00000000
        /*2db0*/ 	.short	0x010a
        /*2db2*/ 	.byte	0x3f
	.zero		1


	//   ....[9]....
        /*2db4*/ 	.word	0x000013d0
        /*2db8*/ 	.word	0x00000003
        /*2dbc*/ 	.word	0x00000000
        /*2dc0*/ 	.short	0x010a
        /*2dc2*/ 	.byte	0x3f
	.zero		1


	//   ....[10]....
        /*2dc4*/ 	.word	0x000049e0
        /*2dc8*/ 	.word	0x000000ff
        /*2dcc*/ 	.word	0x00000000
        /*2dd0*/ 	.short	0x010a
        /*2dd2*/ 	.byte	0x08
	.zero		1


	//   ....[11]....
        /*2dd4*/ 	.word	0x00004a20
        /*2dd8*/ 	.word	0x000000ff
        /*2ddc*/ 	.word	0x00000000
        /*2de0*/ 	.short	0x010a
        /*2de2*/ 	.byte	0x08
	.zero		1


	//   ....[12]....
        /*2de4*/ 	.word	0x00008b00
        /*2de8*/ 	.word	0x000000ff
        /*2dec*/ 	.word	0x00000000
        /*2df0*/ 	.short	0x0101
        /*2df2*/ 	.byte	0x0c
	.zero		1


	//   ....[13]....
        /*2df4*/ 	.word	0x00008d10
        /*2df8*/ 	.word	0x000000ff
        /*2dfc*/ 	.word	0x00000000
        /*2e00*/ 	.short	0x0101
        /*2e02*/ 	.byte	0x06
	.zero		1


	//   ....[14]....
        /*2e04*/ 	.word	0x0001a0c0
        /*2e08*/ 	.word	0x0000000a
        /*2e0c*/ 	.word	0x00000018
        /*2e10*/ 	.short	0x010a
        /*2e12*/ 	.byte	0x3f
	.zero		1


	//   ....[15]....
        /*2e14*/ 	.word	0x0001a400
        /*2e18*/ 	.word	0x00000002
        /*2e1c*/ 	.word	0x00000048
        /*2e20*/ 	.short	0x0101
        /*2e22*/ 	.byte	0x3f
	.zero		1


	//   ....[16]....
        /*2e24*/ 	.word	0x0001abf0
        /*2e28*/ 	.word	0x00000005
        /*2e2c*/ 	.word	0x00000000
        /*2e30*/ 	.short	0x010a
        /*2e32*/ 	.byte	0x3f
	.zero		1


	//   ....[17]....
        /*2e34*/ 	.word	0x0001ac80
        /*2e38*/ 	.word	0x00000007
        /*2e3c*/ 	.word	0x00000000
        /*2e40*/ 	.short	0x010a
        /*2e42*/ 	.byte	0x3f
	.zero		1


	//   ....[18]....
        /*2e44*/ 	.word	0x0001ad10
        /*2e48*/ 	.word	0x00000003
        /*2e4c*/ 	.word	0x00000000
        /*2e50*/ 	.short	0x010a
        /*2e52*/ 	.byte	0x3f
	.zero		1


	//   ....[19]....
        /*2e54*/ 	.word	0x0001ad70
        /*2e58*/ 	.word	0x00000003
        /*2e5c*/ 	.word	0x00000000
        /*2e60*/ 	.short	0x010a
        /*2e62*/ 	.byte	0x3f
	.zero		1


	//   ....[20]....
        /*2e64*/ 	.word	0x0001add0
        /*2e68*/ 	.word	0x00000005
        /*2e6c*/ 	.word	0x00000000
        /*2e70*/ 	.short	0x010a
        /*2e72*/ 	.byte	0x3f
	.zero		1


	//   ....[21]....
        /*2e74*/ 	.word	0x0001aea0
        /*2e78*/ 	.word	0x0000000a
        /*2e7c*/ 	.word	0x00000018
        /*2e80*/ 	.short	0x010a
        /*2e82*/ 	.byte	0x3f
	.zero		1


	//   ....[22]....
        /*2e84*/ 	.word	0x0001af70
        /*2e88*/ 	.word	0x00000005
        /*2e8c*/ 	.word	0x00000000
        /*2e90*/ 	.short	0x010a
        /*2e92*/ 	.byte	0x3f
	.zero		1


	//   ....[23]....
        /*2e94*/ 	.word	0x0001afc0
        /*2e98*/ 	.word	0x00000007
        /*2e9c*/ 	.word	0x00000000
        /*2ea0*/ 	.short	0x010a
        /*2ea2*/ 	.byte	0x3f
	.zero		1


	//----- nvinfo : EIATTR_NUM_MBARRIERS
	.align		4
.L_37:
        /*2ea4*/ 	.byte	0x03, 0x38
        /*2ea6*/ 	.short	0x0008


	//----- nvinfo : EIATTR_EXIT_INSTR_OFFSETS
	.align		4
        /*2ea8*/ 	.byte	0x04, 0x1c
        /*2eaa*/ 	.short	(.L_39 - .L_38)


	//   ....[0]....
.L_38:
        /*2eac*/ 	.word	0x000006f0


	//   ....[1]....
        /*2eb0*/ 	.word	0x00001060


	//   ....[2]....
        /*2eb4*/ 	.word	0x00019650


	//   ....[3]....
        /*2eb8*/ 	.word	0x00019d50


	//   ....[4]....
        /*2ebc*/ 	.word	0x0001ad60


	//----- nvinfo : EIATTR_MAX_THREADS
	.align		4
.L_39:
        /*2ec0*/ 	.byte	0x04, 0x05
        /*2ec2*/ 	.short	(.L_41 - .L_40)
.L_40:
        /*2ec4*/ 	.word	0x00000180
        /*2ec8*/ 	.word	0x00000001
        /*2ecc*/ 	.word	0x00000001


	//----- nvinfo : EIATTR_CRS_STACK_SIZE
	.align		4
.L_41:
        /*2ed0*/ 	.byte	0x04, 0x1e
        /*2ed2*/ 	.short	(.L_43 - .L_42)
.L_42:
        /*2ed4*/ 	.word	0x00000000


	//----- nvinfo : EIATTR_CBANK_PARAM_SIZE
	.align		4
.L_43:
        /*2ed8*/ 	.byte	0x03, 0x19
        /*2eda*/ 	.short	0x0470


	//----- nvinfo : EIATTR_PARAM_CBANK
	.align		4
        /*2edc*/ 	.byte	0x04, 0x0a
        /*2ede*/ 	.short	(.L_45 - .L_44)
	.align		4
.L_44:
        /*2ee0*/ 	.word	index@(.nv.constant0._ZN7cutlass13device_kernelINS_4gemm6kernel13GemmUniversalIN4cute5tupleIJiiiiEEENS1_10collective13CollectiveMmaINS1_34MainloopSm90TmaGmmaWarpSpecializedILi3ENS5_IJNS4_1CILi1EEESB_SB_EEENS1_35KernelTmaWarpSpecializedCooperativeEEENS5_IJNSA_ILi256EEESF_NSA_ILi32EEEEEENS_10tfloat32_tENS5_IJlSB_lEEESI_SJ_NS4_8TiledMMAINS4_8MMA_AtomIJNS4_4SM904GMMA30MMA_64x256x8_F32TF32TF32_SS_TNILNSN_7ScaleInE1ELSP_1EEEEEENS4_6LayoutINS5_IJNSA_ILi2EEESB_SB_EEENS5_IJSB_NSA_ILi0EEESV_EEEEENS5_IJNS4_10UnderscoreESY_SY_EEEEENS4_13SM90_TMA_LOADENS4_14ComposedLayoutINS4_7SwizzleILi3ELi4ELi3EEENS4_18smem_ptr_flag_bitsILi32EEENSS_INS5_IJNSA_ILi8EEESG_EEENS5_IJSG_SB_EEEEEEEvNS4_8identityES11_S1B_vS1C_EENS_8epilogue10collective6detail29Sm90TmaWarpSpecializedAdapterINS1F_15DefaultEpilogueISI_SJ_SJ_NS1E_6thread17LinearCombinationISI_Li1EffLNS1J_9ScaleType4KindE0ELNS_15FloatRoundStyleE2ESI_EENS1_15EpilogueDefaultEEEEEvvEEEEvNT_6ParamsE)
        /*2ee4*/ 	.short	0x0210
        /*2ee6*/ 	.short	0x0470


	//----- nvinfo : EIATTR_SW_WAR
	.align		4
.L_45:
        /*2ee8*/ 	.byte	0x04, 0x36
        /*2eea*/ 	.short	(.L_47 - .L_46)
.L_46:
        /*2eec*/ 	.word	0x00000008
.L_47:


//--------------------- .nv.callgraph             --------------------------
	.section	.nv.callgraph,"",@"SHT_CUDA_CALLGRAPH"
	.align	4
	.sectionentsize	8
	.align		4
        /*0000*/ 	.word	0x00000000
	.align		4
        /*0004*/ 	.word	0xffffffff
	.align		4
        /*0008*/ 	.word	index@(_ZN7cutlass13device_kernelINS_4gemm6kernel13GemmUniversalIN4cute5tupleIJiiiiEEENS1_10collective13CollectiveMmaINS1_34MainloopSm90TmaGmmaWarpSpecializedILi3ENS5_IJNS4_1CILi1EEESB_SB_EEENS1_35KernelTmaWarpSpecializedCooperativeEEENS5_IJNSA_ILi256EEESF_NSA_ILi32EEEEEENS_10tfloat32_tENS5_IJlSB_lEEESI_SJ_NS4_8TiledMMAINS4_8MMA_AtomIJNS4_4SM904GMMA30MMA_64x256x8_F32TF32TF32_SS_TNILNSN_7ScaleInE1ELSP_1EEEEEENS4_6LayoutINS5_IJNSA_ILi2EEESB_SB_EEENS5_IJSB_NSA_ILi0EEESV_EEEEENS5_IJNS4_10UnderscoreESY_SY_EEEEENS4_13SM90_TMA_LOADENS4_14ComposedLayoutINS4_7SwizzleILi3ELi4ELi3EEENS4_18smem_ptr_flag_bitsILi32EEENSS_INS5_IJNSA_ILi8EEESG_EEENS5_IJSG_SB_EEEEEEEvNS4_8identityES11_S1B_vS1C_EENS_8epilogue10collective6detail29Sm90TmaWarpSpecializedAdapterINS1F_15DefaultEpilogueISI_SJ_SJ_NS1E_6thread17LinearCombinationISI_Li1EffLNS1J_9ScaleType4KindE0ELNS_15FloatRoundStyleE2ESI_EENS1_15EpilogueDefaultEEEEEvvEEEEvNT_6ParamsE)
	.align		4
        /*000c*/ 	.word	index@(__assertfail)
	.align		4
        /*0010*/ 	.word	0x00000000
	.align		4
        /*0014*/ 	.word	0xfffffffe
	.align		4
        /*0018*/ 	.word	0x00000000
	.align		4
        /*001c*/ 	.word	0xfffffffd
	.align		4
        /*0020*/ 	.word	0x00000000
	.align		4
        /*0024*/ 	.word	0xfffffffc


//--------------------- .nv.constant4             --------------------------
	.section	.nv.constant4,"a",@progbits
	.align	8
	.align		8
.nv.constant4:
        /*0000*/ 	.dword	__assertfail
	.align		8
        /*0008*/ 	.dword	__unnamed_1
	.align		8
        /*0010*/ 	.dword	_ZN40_INTERNAL_79e9f43d_4_k_cu_811b59ed_261994cuda3std3__45__cpo5beginE
	.align		8
        /*0018*/ 	.dword	_ZN40_INTERNAL_79e9f43d_4_k_cu_811b59ed_261994cuda3std3__45__cpo3endE
	.align		8
        /*0020*/ 	.dword	_ZN40_INTERNAL_79e9f43d_4_k_cu_811b59ed_261994cuda3std3__45__cpo6cbeginE
	.align		8
        /*0028*/ 	.dword	_ZN40_INTERNAL_79e9f43d_4_k_cu_811b59ed_261994cuda3std3__45__cpo4cendE
	.align		8
        /*0030*/ 	.dword	_ZN40_INTERNAL_79e9f43d_4_k_cu_811b59ed_261994cuda3std3__442_GLOBAL__N__79e9f43d_4_k_cu_811b59ed_261996ignoreE
	.align		8
        /*0038*/ 	.dword	_ZN40_INTERNAL_79e9f43d_4_k_cu_811b59ed_261994cuda3std3__419piecewise_constructE
	.align		8
        /*0040*/ 	.dword	_ZN40_INTERNAL_79e9f43d_4_k_cu_811b59ed_261994cuda3std3__48in_placeE
	.align		8
        /*0048*/ 	.dword	_ZN40_INTERNAL_79e9f43d_4_k_cu_811b59ed_261994cuda3std6ranges3__45__cpo4swapE
	.align		8
        /*0050*/ 	.dword	_ZN40_INTERNAL_79e9f43d_4_k_cu_811b59ed_261994cuda3std6ranges3__45__cpo9iter_moveE
	.align		8
        /*0058*/ 	.dword	_ZN40_INTERNAL_79e9f43d_4_k_cu_811b59ed_261994cute7productE
	.align		8
        /*0060*/ 	.dword	_ZN40_INTERNAL_79e9f43d_4_k_cu_811b59ed_261994cute1_E
	.align		8
        /*0068*/ 	.dword	$str$22
	.align		8
        /*0070*/ 	.dword	$str$23


//--------------------- .text._ZN7cutlass13device_kernelINS_4gemm6kernel13GemmUniversalIN4cute5tupleIJiiiiEEENS1_10collective13CollectiveMmaINS1_34MainloopSm90TmaGmmaWarpSpecializedILi3ENS5_IJNS4_1CILi1EEESB_SB_EEENS1_35KernelTmaWarpSpecializedCooperativeEEENS5_IJNSA_ILi256EEESF_NSA_ILi32EEEEEENS_10tfloat32_tENS5_IJlSB_lEEESI_SJ_NS4_8TiledMMAINS4_8MMA_AtomIJNS4_4SM904GMMA30MMA_64x256x8_F32TF32TF32_SS_TNILNSN_7ScaleInE1ELSP_1EEEEEENS4_6LayoutINS5_IJNSA_ILi2EEESB_SB_EEENS5_IJSB_NSA_ILi0EEESV_EEEEENS5_IJNS4_10UnderscoreESY_SY_EEEEENS4_13SM90_TMA_LOADENS4_14ComposedLayoutINS4_7SwizzleILi3ELi4ELi3EEENS4_18smem_ptr_flag_bitsILi32EEENSS_INS5_IJNSA_ILi8EEESG_EEENS5_IJSG_SB_EEEEEEEvNS4_8identityES11_S1B_vS1C_EENS_8epilogue10collective6detail29Sm90TmaWarpSpecializedAdapterINS1F_15DefaultEpilogueISI_SJ_SJ_NS1E_6thread17LinearCombinationISI_Li1EffLNS1J_9ScaleType4KindE0ELNS_15FloatRoundStyleE2ESI_EENS1_15EpilogueDefaultEEEEEvvEEEEvNT_6ParamsE --------------------------
	.section	.text._ZN7cutlass13device_kernelINS_4gemm6kernel13GemmUniversalIN4cute5tupleIJiiiiEEENS1_10collective13CollectiveMmaINS1_34MainloopSm90TmaGmmaWarpSpecializedILi3ENS5_IJNS4_1CILi1EEESB_SB_EEENS1_35KernelTmaWarpSpecializedCooperativeEEENS5_IJNSA_ILi256EEESF_NSA_ILi32EEEEEENS_10tfloat32_tENS5_IJlSB_lEEESI_SJ_NS4_8TiledMMAINS4_8MMA_AtomIJNS4_4SM904GMMA30MMA_64x256x8_F32TF32TF32_SS_TNILNSN_7ScaleInE1ELSP_1EEEEEENS4_6LayoutINS5_IJNSA_ILi2EEESB_SB_EEENS5_IJSB_NSA_ILi0EEESV_EEEEENS5_IJNS4_10UnderscoreESY_SY_EEEEENS4_13SM90_TMA_LOADENS4_14ComposedLayoutINS4_7SwizzleILi3ELi4ELi3EEENS4_18smem_ptr_flag_bitsILi32EEENSS_INS5_IJNSA_ILi8EEESG_EEENS5_IJSG_SB_EEEEEEEvNS4_8identityES11_S1B_vS1C_EENS_8epilogue10collective6detail29Sm90TmaWarpSpecializedAdapterINS1F_15DefaultEpilogueISI_SJ_SJ_NS1E_6thread17LinearCombinationISI_Li1EffLNS1J_9ScaleType4KindE0ELNS_15FloatRoundStyleE2ESI_EENS1_15EpilogueDefaultEEEEEvvEEEEvNT_6ParamsE,"ax",@progbits
	.align	128
.text._ZN7cutlass13device_kernelINS_4gemm6kernel13GemmUniversalIN4cute5tupleIJiiiiEEENS1_10collective13CollectiveMmaINS1_34MainloopSm90TmaGmmaWarpSpecializedILi3ENS5_IJNS4_1CILi1EEESB_SB_EEENS1_35KernelTmaWarpSpecializedCooperativeEEENS5_IJNSA_ILi256EEESF_NSA_ILi32EEEEEENS_10tfloat32_tENS5_IJlSB_lEEESI_SJ_NS4_8TiledMMAINS4_8MMA_AtomIJNS4_4SM904GMMA30MMA_64x256x8_F32TF32TF32_SS_TNILNSN_7ScaleInE1ELSP_1EEEEEENS4_6LayoutINS5_IJNSA_ILi2EEESB_SB_EEENS5_IJSB_NSA_ILi0EEESV_EEEEENS5_IJNS4_10UnderscoreESY_SY_EEEEENS4_13SM90_TMA_LOADENS4_14ComposedLayoutINS4_7SwizzleILi3ELi4ELi3EEENS4_18smem_ptr_flag_bitsILi32EEENSS_INS5_IJNSA_ILi8EEESG_EEENS5_IJSG_SB_EEEEEEEvNS4_8identityES11_S1B_vS1C_EENS_8epilogue10collective6detail29Sm90TmaWarpSpecializedAdapterINS1F_15DefaultEpilogueISI_SJ_SJ_NS1E_6thread17LinearCombinationISI_Li1EffLNS1J_9ScaleType4KindE0ELNS_15FloatRoundStyleE2ESI_EENS1_15EpilogueDefaultEEEEEvvEEEEvNT_6ParamsE:
        .type           _ZN7cutlass13device_kernelINS_4gemm6kernel13GemmUniversalIN4cute5tupleIJiiiiEEENS1_10collective13CollectiveMmaINS1_34MainloopSm90TmaGmmaWarpSpecializedILi3ENS5_IJNS4_1CILi1EEESB_SB_EEENS1_35KernelTmaWarpSpecializedCooperativeEEENS5_IJNSA_ILi256EEESF_NSA_ILi32EEEEEENS_10tfloat32_tENS5_IJlSB_lEEESI_SJ_NS4_8TiledMMAINS4_8MMA_AtomIJNS4_4SM904GMMA30MMA_64x256x8_F32TF32TF32_SS_TNILNSN_7ScaleInE1ELSP_1EEEEEENS4_6LayoutINS5_IJNSA_ILi2EEESB_SB_EEENS5_IJSB_NSA_ILi0EEESV_EEEEENS5_IJNS4_10UnderscoreESY_SY_EEEEENS4_13SM90_TMA_LOADENS4_14ComposedLayoutINS4_7SwizzleILi3ELi4ELi3EEENS4_18smem_ptr_flag_bitsILi32EEENSS_INS5_IJNSA_ILi8EEESG_EEENS5_IJSG_SB_EEEEEEEvNS4_8identityES11_S1B_vS1C_EENS_8epilogue10collective6detail29Sm90TmaWarpSpecializedAdapterINS1F_15DefaultEpilogueISI_SJ_SJ_NS1E_6thread17LinearCombinationISI_Li1EffLNS1J_9ScaleType4KindE0ELNS_15FloatRoundStyleE2ESI_EENS1_15EpilogueDefaultEEEEEvvEEEEvNT_6ParamsE,@function
        .size           _ZN7cutlass13device_kernelINS_4gemm6kernel13GemmUniversalIN4cute5tupleIJiiiiEEENS1_10collective13CollectiveMmaINS1_34MainloopSm90TmaGmmaWarpSpecializedILi3ENS5_IJNS4_1CILi1EEESB_SB_EEENS1_35KernelTmaWarpSpecializedCooperativeEEENS5_IJNSA_ILi256EEESF_NSA_ILi32EEEEEENS_10tfloat32_tENS5_IJlSB_lEEESI_SJ_NS4_8TiledMMAINS4_8MMA_AtomIJNS4_4SM904GMMA30MMA_64x256x8_F32TF32TF32_SS_TNILNSN_7ScaleInE1ELSP_1EEEEEENS4_6LayoutINS5_IJNSA_ILi2EEESB_SB_EEENS5_IJSB_NSA_ILi0EEESV_EEEEENS5_IJNS4_10UnderscoreESY_SY_EEEEENS4_13SM90_TMA_LOADENS4_14ComposedLayoutINS4_7SwizzleILi3ELi4ELi3EEENS4_18smem_ptr_flag_bitsILi32EEENSS_INS5_IJNSA_ILi8EEESG_EEENS5_IJSG_SB_EEEEEEEvNS4_8identityES11_S1B_vS1C_EENS_8epilogue10collective6detail29Sm90TmaWarpSpecializedAdapterINS1F_15DefaultEpilogueISI_SJ_SJ_NS1E_6thread17LinearCombinationISI_Li1EffLNS1J_9ScaleType4KindE0ELNS_15FloatRoundStyleE2ESI_EENS1_15EpilogueDefaultEEEEEvvEEEEvNT_6ParamsE,(.L_x_574 - _ZN7cutlass13device_kernelINS_4gemm6kernel13GemmUniversalIN4cute5tupleIJiiiiEEENS1_10collective13CollectiveMmaINS1_34MainloopSm90TmaGmmaWarpSpecializedILi3ENS5_IJNS4_1CILi1EEESB_SB_EEENS1_35KernelTmaWarpSpecializedCooperativeEEENS5_IJNSA_ILi256EEESF_NSA_ILi32EEEEEENS_10tfloat32_tENS5_IJlSB_lEEESI_SJ_NS4_8TiledMMAINS4_8MMA_AtomIJNS4_4SM904GMMA30MMA_64x256x8_F32TF32TF32_SS_TNILNSN_7ScaleInE1ELSP_1EEEEEENS4_6LayoutINS5_IJNSA_ILi2EEESB_SB_EEENS5_IJSB_NSA_ILi0EEESV_EEEEENS5_IJNS4_10UnderscoreESY_SY_EEEEENS4_13SM90_TMA_LOADENS4_14ComposedLayoutINS4_7SwizzleILi3ELi4ELi3EEENS4_18smem_ptr_flag_bitsILi32EEENSS_INS5_IJNSA_ILi8EEESG_EEENS5_IJSG_SB_EEEEEEEvNS4_8identityES11_S1B_vS1C_EENS_8epilogue10collective6detail29Sm90TmaWarpSpecializedAdapterINS1F_15DefaultEpilogueISI_SJ_SJ_NS1E_6thread17LinearCombinationISI_Li1EffLNS1J_9ScaleType4KindE0ELNS_15FloatRoundStyleE2ESI_EENS1_15EpilogueDefaultEEEEEvvEEEEvNT_6ParamsE)
        .other          _ZN7cutlass13device_kernelINS_4gemm6kernel13GemmUniversalIN4cute5tupleIJiiiiEEENS1_10collective13CollectiveMmaINS1_34MainloopSm90TmaGmmaWarpSpecializedILi3ENS5_IJNS4_1CILi1EEESB_SB_EEENS1_35KernelTmaWarpSpecializedCooperativeEEENS5_IJNSA_ILi256EEESF_NSA_ILi32EEEEEENS_10tfloat32_tENS5_IJlSB_lEEESI_SJ_NS4_8TiledMMAINS4_8MMA_AtomIJNS4_4SM904GMMA30MMA_64x256x8_F32TF32TF32_SS_TNILNSN_7ScaleInE1ELSP_1EEEEEENS4_6LayoutINS5_IJNSA_ILi2EEESB_SB_EEENS5_IJSB_NSA_ILi0EEESV_EEEEENS5_IJNS4_10UnderscoreESY_SY_EEEEENS4_13SM90_TMA_LOADENS4_14ComposedLayoutINS4_7SwizzleILi3ELi4ELi3EEENS4_18smem_ptr_flag_bitsILi32EEENSS_INS5_IJNSA_ILi8EEESG_EEENS5_IJSG_SB_EEEEEEEvNS4_8identityES11_S1B_vS1C_EENS_8epilogue10collective6detail29Sm90TmaWarpSpecializedAdapterINS1F_15DefaultEpilogueISI_SJ_SJ_NS1E_6thread17LinearCombinationISI_Li1EffLNS1J_9ScaleType4KindE0ELNS_15FloatRoundStyleE2ESI_EENS1_15EpilogueDefaultEEEEEvvEEEEvNT_6ParamsE,@"STO_CUDA_ENTRY STV_DEFAULT"
_ZN7cutlass13device_kernelINS_4gemm6kernel13GemmUniversalIN4cute5tupleIJiiiiEEENS1_10collective13CollectiveMmaINS1_34MainloopSm90TmaGmmaWarpSpecializedILi3ENS5_IJNS4_1CILi1EEESB_SB_EEENS1_35KernelTmaWarpSpecializedCooperativeEEENS5_IJNSA_ILi256EEESF_NSA_ILi32EEEEEENS_10tfloat32_tENS5_IJlSB_lEEESI_SJ_NS4_8TiledMMAINS4_8MMA_AtomIJNS4_4SM904GMMA30MMA_64x256x8_F32TF32TF32_SS_TNILNSN_7ScaleInE1ELSP_1EEEEEENS4_6LayoutINS5_IJNSA_ILi2EEESB_SB_EEENS5_IJSB_NSA_ILi0EEESV_EEEEENS5_IJNS4_10UnderscoreESY_SY_EEEEENS4_13SM90_TMA_LOADENS4_14ComposedLayoutINS4_7SwizzleILi3ELi4ELi3EEENS4_18smem_ptr_flag_bitsILi32EEENSS_INS5_IJNSA_ILi8EEESG_EEENS5_IJSG_SB_EEEEEEEvNS4_8identityES11_S1B_vS1C_EENS_8epilogue10collective6detail29Sm90TmaWarpSpecializedAdapterINS1F_15DefaultEpilogueISI_SJ_SJ_NS1E_6thread17LinearCombinationISI_Li1EffLNS1J_9ScaleType4KindE0ELNS_15FloatRoundStyleE2ESI_EENS1_15EpilogueDefaultEEEEEvvEEEEvNT_6ParamsE:
[----:B------:R-:W0:Y:S02]  /*0000*/  LDC R1, c[0x0][0x28] ;  /* 0x00000a00ff017b82 */ /* 0x000e240000000800 */
[----:B0-----:R-:W-:Y:S01]  /*0010*/  VIADD R1, R1, 0xfffff878 ;  /* 0xfffff87801017836 */ /* 0x001fe20000000000 */
[----:B------:R-:W0:Y:S01]  /*0020*/  S2R R2, SR_TID.X ;  /* 0x0000000000027919 */ /* 0x000e220000002100 */
[----:B------:R-:W-:Y:S01]  /*0030*/  ELECT P0, URZ, PT ;  /* 0x00000000003f782f */ /* 0x000fe20003800000 */
[----:B------:R-:W-:Y:S01]  /*0040*/  BSSY B0, `(.L_x_0) ;  /* 0x0000015000007945 */ /* 0x000fe20003800000 */
[--C-:B0-----:R-:W-:Y:S02]  /*0050*/  SHF.R.U32.HI R0, RZ, 0x5, R2.reuse ;  /* 0x00000005ff007819 */ /* 0x101fe40000011602 */
[----:B------:R-:W-:-:S03]  /*0060*/  SHF.R.U32.HI R162, RZ, 0x7, R2 ;  /* 0x00000007ffa27819 */ /* 0x000fc60000011602 */
[----:B------:R-:W0:Y:S04]  /*0070*/  SHFL.IDX PT, R3, R0, RZ, 0x1f ;  /* 0x00001fff00037589 */ /* 0x000e2800000e0000 */
[----:B------:R-:W1:Y:S01]  /*0080*/  SHFL.IDX PT, R2, R162, RZ, 0x1f ;  /* 0x00001fffa2027589 */ /* 0x000e6200000e0000 */
[----:B0-----:R-:W-:Y:S02]  /*0090*/  R2UR UR10, R3 ;  /* 0x00000000030a72ca */ /* 0x001fe400000e0000 */
[----:B-1----:R-:W-:-:S11]  /*00a0*/  R2UR UR5, R2 ;  /* 0x00000000020572ca */ /* 0x002fd600000e0000 */
[----:B------:R-:W-:Y:S02]  /*00b0*/  USHF.R.S32.HI UR4, URZ, 0x1f, UR10 ;  /* 0x0000001f3f047899 */ /* 0x000fe4000801140a */
[----:B------:R-:W-:Y:S02]  /*00c0*/  ISETP.NE.OR P0, PT, RZ, UR10, !P0 ;  /* 0x0000000aff007c0c */ /* 0x000fe4000c705670 */
[----:B------:R-:W-:-:S04]  /*00d0*/  ULEA.HI UR4, UR4, UR10, URZ, 0x2 ;  /* 0x0000000a04047291 */ /* 0x000fc8000f8f103f */
[----:B------:R-:W-:-:S04]  /*00e0*/  ULOP3.LUT UR4, UR4, 0xfffffffc, URZ, 0xc0, !UPT ;  /* 0xfffffffc04047892 */ /* 0x000fc8000f8ec03f */
[----:B------:R-:W-:-:S03]  /*00f0*/  UIADD3 UR10, UR10, -UR4, URZ ;  /* 0x800000040a0a7290 */ /* 0x000fc6000fffe03f */
[----:B------:R-:W-:Y:S09]  /*0100*/  @P0 BRA `(.L_x_1) ;  /* 0x0000000000200947 */ /* 0x000ff20003800000 */
[----:B------:R-:W-:Y:S02]  /*0110*/  ULDC.64 UR6, c[0x0][0x198] ;  /* 0x0000660000067ab9 */ /* 0x000fe40000000a00 */
[----:B------:R-:W-:Y:S02]  /*0120*/  UIADD3 UR8, UP0, UR6, 0xf0, URZ ;  /* 0x000000f006087890 */ /* 0x000fe4000ff1e03f */
[----:B------:R-:W-:Y:S02]  /*0130*/  UIADD3 UR6, UP1, UR6, 0x1f0, URZ ;  /* 0x000001f006067890 */ /* 0x000fe4000ff3e03f */
[----:B------:R-:W-:Y:S02]  /*0140*/  UIADD3.X UR9, URZ, UR7, URZ, UP0, !UPT ;  /* 0x000000073f097290 */ /* 0x000fe400087fe43f */
[----:B------:R-:W-:-:S07]  /*0150*/  UIADD3.X UR7, URZ, UR7, URZ, UP1, !UPT ;  /* 0x000000073f077290 */ /* 0x000fce0008ffe43f */
[----:B------:R0:W-:Y:S02]  /*0160*/  UTMACCTL.PF [UR8] ;  /* 0x00000000080079b9 */ /* 0x0001e40008040000 */
[----:B------:R0:W-:Y:S02]  /*0170*/  UTMACCTL.PF [UR6] ;  /* 0x00000000060079b9 */ /* 0x0001e40008040000 */
[----:B0-----:R-:W-:Y:S01]  /*0180*/  NOP ;  /* 0x0000000000007918 */ /* 0x001fe20000000000 */
.L_x_1:
[----:B------:R-:W-:Y:S05]  /*0190*/  BSYNC B0 ;  /* 0x0000000000007941 */ /* 0x000fea0003800000 */
.L_x_0:
[----:B------:R-:W0:Y:S01]  /*01a0*/  SHFL.IDX PT, R2, R0, RZ, 0x1f ;  /* 0x00001fff00027589 */ /* 0x000e2200000e0000 */
[----:B------:R-:W-:Y:S01]  /*01b0*/  UISETP.NE.AND UP0, UPT, UR10, 0x3, UPT ;  /* 0x000000030a00788c */ /* 0x000fe2000bf05270 */
[----:B------:R-:W-:Y:S01]  /*01c0*/  ISETP.NE.AND P1, PT, RZ, UR5, PT ;  /* 0x00000005ff007c0c */ /* 0x000fe2000bf25270 */
[----:B------:R-:W-:Y:S02]  /*01d0*/  UIADD3 UR18, UR5, -0x1, URZ ;  /* 0xffffffff05127890 */ /* 0x000fe4000fffe03f */
[----:B------:R-:W-:Y:S02]  /*01e0*/  UISETP.EQ.OR UP0, UPT, UR10, URZ, !UP0 ;  /* 0x0000003f0a00728c */ /* 0x000fe4000c702670 */
[----:B------:R-:W-:Y:S02]  /*01f0*/  UISETP.GE.U32.AND UP1, UPT, UR18, 0x2, UPT ;  /* 0x000000021200788c */ /* 0x000fe4000bf26070 */
[----:B------:R-:W-:-:S04]  /*0200*/  UISETP.EQ.AND UP0, UPT, UR5, URZ, UP0 ;  /* 0x0000003f0500728c */ /* 0x000fc80008702270 */
[----:B------:R-:W-:-:S04]  /*0210*/  USEL UR40, URZ, 0x1, !UP0 ;  /* 0x000000013f287887 */ /* 0x000fc8000c000000 */
[----:B------:R-:W-:Y:S01]  /*0220*/  USEL UR40, UR40, 0x2, UP1 ;  /* 0x0000000228287887 */ /* 0x000fe20008800000 */
[----:B0-----:R-:W-:-:S13]  /*0230*/  ISETP.NE.AND P0, PT, R2, RZ, PT ;  /* 0x000000ff0200720c */ /* 0x001fda0003f05270 */
[----:B------:R-:W-:Y:S05]  /*0240*/  @P0 BRA `(.L_x_2) ;  /* 0x0000000000500947 */ /* 0x000fea0003800000 */
[----:B------:R-:W0:Y:S01]  /*0250*/  S2UR UR8, SR_CgaCtaId ;  /* 0x00000000000879c3 */ /* 0x000e220000008800 */
[----:B------:R-:W-:Y:S01]  /*0260*/  UMOV UR4, 0x400 ;  /* 0x0000040000047882 */ /* 0x000fe20000000000 */
[----:B------:R-:W-:Y:S01]  /*0270*/  UMOV UR5, 0x1 ;  /* 0x0000000100057882 */ /* 0x000fe20000000000 */
[----:B------:R-:W-:Y:S01]  /*0280*/  UMOV UR6, 0x100 ;  /* 0x0000010000067882 */ /* 0x000fe20000000000 */
[----:B------:R-:W-:Y:S01]  /*0290*/  ELECT P0, URZ, PT ;  /* 0x00000000003f782f */ /* 0x000fe20003800000 */
[----:B------:R-:W-:-:S04]  /*02a0*/  UIADD3 UR6, -UR6, 0x100000, URZ ;  /* 0x0010000006067890 */ /* 0x000fc8000fffe13f */
[----:B------:R-:W-:Y:S02]  /*02b0*/  USHF.L.U32 UR7, UR6, 0xb, URZ ;  /* 0x0000000b06077899 */ /* 0x000fe4000800063f */
[----:B------:R-:W-:Y:S02]  /*02c0*/  USHF.L.U32 UR6, UR6, 0x1, URZ ;  /* 0x0000000106067899 */ /* 0x000fe4000800063f */
[----:B0-----:R-:W-:Y:S02]  /*02d0*/  ULEA UR8, UR8, UR4, 0x18 ;  /* 0x0000000408087291 */ /* 0x001fe4000f8ec03f */
[----:B------:R-:W-:-:S04]  /*02e0*/  UIADD3 UR4, -UR5, 0x100000, URZ ;  /* 0x0010000005047890 */ /* 0x000fc8000fffe13f */
[----:B------:R-:W-:Y:S02]  /*02f0*/  USHF.L.U32 UR5, UR4, 0xb, URZ ;  /* 0x0000000b04057899 */ /* 0x000fe4000800063f */
[----:B------:R-:W-:Y:S01]  /*0300*/  USHF.L.U32 UR4, UR4, 0x1, URZ ;  /* 0x0000000104047899 */ /* 0x000fe2000800063f */
[----:B------:R-:W0:Y:S11]  /*0310*/  FENCE.VIEW.ASYNC.S ;  /* 0x00000000000073c6 */ /* 0x000e360000000000 */
[----:B0-----:R0:W1:Y:S01]  /*0320*/  SYNCS.EXCH.64 URZ, [UR8], UR4 ;  /* 0x00000004083f75b2 */ /* 0x0010620008000100 */
[----:B------:R0:W2:Y:S01]  /*0330*/  SYNCS.EXCH.64 URZ, [UR8+0x18], UR6 ;  /* 0x00001806083f75b2 */ /* 0x0000a20008000100 */
[----:B------:R0:W3:Y:S01]  /*0340*/  SYNCS.EXCH.64 URZ, [UR8+0x8], UR4 ;  /* 0x00000804083f75b2 */ /* 0x0000e20008000100 */
[----:B------:R0:W4:Y:S01]  /*0350*/  SYNCS.EXCH.64 URZ, [UR8+0x20], UR6 ;  /* 0x00002006083f75b2 */ /* 0x0001220008000100 */
[----:B------:R0:W0:Y:S01]  /*0360*/  SYNCS.EXCH.64 URZ, [UR8+0x10], UR4 ;  /* 0x00001004083f75b2 */ /* 0x0000220008000100 */
[----:B------:R0:W0:Y:S01]  /*0370*/  SYNCS.EXCH.64 URZ, [UR8+0x28], UR6 ;  /* 0x00002806083f75b2 */ /* 0x0000220008000100 */
[----:B------:R-:W-:Y:S01]  /*0380*/  NOP ;  /* 0x0000000000007918 */ /* 0x000fe20000000000 */
.L_x_2:
[----:B------:R-:W5:Y:S01]  /*0390*/  SHFL.IDX PT, R0, R0, RZ, 0x1f ;  /* 0x00001fff00007589 */ /* 0x000f6200000e0000 */
[----:B------:R-:W-:Y:S01]  /*03a0*/  ELECT P0, URZ, PT ;  /* 0x00000000003f782f */ /* 0x000fe20003800000 */
[----:B------:R-:W1:Y:S01]  /*03b0*/  S2UR UR17, SR_CTAID.Y ;  /* 0x00000000001179c3 */ /* 0x000e620000002600 */
[----:B0-----:R-:W-:Y:S01]  /*03c0*/  ULDC UR5, c[0x0][0x65c] ;  /* 0x0001970000057ab9 */ /* 0x001fe20000000800 */
[----:B------:R-:W-:Y:S01]  /*03d0*/  UMOV UR12, 0x20 ;  /* 0x00000020000c7882 */ /* 0x000fe20000000000 */
[----:B------:R-:W-:Y:S01]  /*03e0*/  UISETP.NE.AND UP2, UPT, UR5, 0x1, UPT ;  /* 0x000000010500788c */ /* 0x000fe2000bf45270 */
[----:B------:R-:W-:Y:S01]  /*03f0*/  NOP ;  /* 0x0000000000007918 */ /* 0x000fe20000000000 */
[----:B------:R-:W-:Y:S02]  /*0400*/  NOP ;  /* 0x0000000000007918 */ /* 0x000fe40000000000 */
[----:B------:R-:W-:Y:S01]  /*0410*/  UP2UR UR45, UPR, URZ, 0x4 ;  /* 0x000000043f2d7883 */ /* 0x000fe20008000000 */
[----:B------:R-:W0:Y:S01]  /*0420*/  S2UR UR4, SR_CTAID.X ;  /* 0x00000000000479c3 */ /* 0x000e220000002500 */
[----:B------:R-:W-:-:S02]  /*0430*/  PLOP3.LUT P3, PT, PT, PT, UP2, 0x80, 0x0 ;  /* 0x000000000000781c */ /* 0x000fc40003f6f028 */
[----:B------:R-:W-:Y:S02]  /*0440*/  PLOP3.LUT P2, PT, PT, PT, UP2, 0x80, 0x0 ;  /* 0x000000000000781c */ /* 0x000fe40003f4f028 */
[----:B------:R-:W-:Y:S01]  /*0450*/  PLOP3.LUT P4, PT, PT, PT, UP2, 0x80, 0x0 ;  /* 0x000000000000781c */ /* 0x000fe20003f8f028 */
[----:B------:R-:W-:Y:S01]  /*0460*/  @UP2 ULDC UR14, c[0x0][0x10] ;  /* 0x00000400000e2ab9 */ /* 0x000fe20000000800 */
[----:B------:R-:W-:Y:S01]  /*0470*/  @UP2 UMOV UR9, URZ ;  /* 0x0000003f00092c82 */ /* 0x000fe20008000000 */
[----:B------:R-:W-:Y:S01]  /*0480*/  @!UP2 ULDC UR11, c[0x0][0xc] ;  /* 0x00000300000baab9 */ /* 0x000fe20000000800 */
[----:B-----5:R-:W-:Y:S01]  /*0490*/  ISETP.NE.OR P0, PT, R0, RZ, !P0 ;  /* 0x000000ff0000720c */ /* 0x020fe20004705670 */
[----:B-1----:R-:W-:Y:S02]  /*04a0*/  @UP2 UMOV UR7, UR17 ;  /* 0x0000001100072c82 */ /* 0x002fe40008000000 */
[----:B------:R-:W-:Y:S01]  /*04b0*/  @UP2 UMOV UR8, UR7 ;  /* 0x0000000700082c82 */ /* 0x000fe20008000000 */
[----:B------:R-:W-:Y:S01]  /*04c0*/  @!UP2 UMOV UR7, UR17 ;  /* 0x000000110007ac82 */ /* 0x000fe20008000000 */
[----:B0-----:R-:W-:-:S08]  /*04d0*/  @UP2 UIMAD.WIDE.U32 UR14, UR4, UR14, UR8 ;  /* 0x0000000e040e22a5 */ /* 0x001fd0000f8e0008 */
[----:B------:R-:W-:Y:S01]  /*04e0*/  VOTEU.ALL UP0, P0 ;  /* 0x00000000003f7886 */ /* 0x000fe20000000000 */
[----:B------:R-:W-:Y:S01]  /*04f0*/  VOTEU.ALL UP1, P0 ;  /* 0x00000000003f7886 */ /* 0x000fe20000020000 */
[----:B------:R-:W-:-:S03]  /*0500*/  IMAD.U32 R2, RZ, RZ, UR14 ;  /* 0x0000000eff027e24 */ /* 0x000fc6000f8e00ff */
[----:B------:R-:W0:Y:S01]  /*0510*/  @!UP0 S2UR UR6, SR_CgaCtaId ;  /* 0x00000000000689c3 */ /* 0x000e220000008800 */
[----:B------:R-:W-:Y:S01]  /*0520*/  @!UP0 UMOV UR5, 0x400 ;  /* 0x0000040000058882 */ /* 0x000fe20000000000 */
[----:B------:R-:W-:-:S04]  /*0530*/  @!UP0 UIADD3 UR12, -UR12, 0x100000, URZ ;  /* 0x001000000c0c8890 */ /* 0x000fc8000fffe13f */
[----:B------:R-:W-:Y:S02]  /*0540*/  @!UP0 USHF.L.U32 UR13, UR12, 0xb, URZ ;  /* 0x0000000b0c0d8899 */ /* 0x000fe4000800063f */
[----:B------:R-:W-:Y:S01]  /*0550*/  @!UP0 USHF.L.U32 UR12, UR12, 0x1, URZ ;  /* 0x000000010c0c8899 */ /* 0x000fe2000800063f */
[----:B------:R-:W-:Y:S01]  /*0560*/  IMAD.U32 R3, RZ, RZ, UR15 ;  /* 0x0000000fff037e24 */ /* 0x000fe2000f8e00ff */
[----:B0-----:R-:W-:Y:S01]  /*0570*/  @!UP0 ULEA UR16, UR6, UR5, 0x18 ;  /* 0x0000000506108291 */ /* 0x001fe2000f8ec03f */
[----:B------:R-:W-:Y:S01]  /*0580*/  VOTEU.ALL UP0, P0 ;  /* 0x00000000003f7886 */ /* 0x000fe20000000000 */
[----:B------:R-:W-:Y:S01]  /*0590*/  PLOP3.LUT P0, PT, PT, PT, UP2, 0x80, 0x0 ;  /* 0x000000000000781c */ /* 0x000fe20003f0f028 */
[----:B------:R-:W-:Y:S01]  /*05a0*/  UMOV UR5, URZ ;  /* 0x0000003f00057c82 */ /* 0x000fe20008000000 */
[----:B------:R-:W-:Y:S01]  /*05b0*/  @UP2 UMOV UR6, URZ ;  /* 0x0000003f00062c82 */ /* 0x000fe20008000000 */
[----:B------:R-:W-:Y:S02]  /*05c0*/  @!UP2 UIMAD.WIDE.U32 UR8, UR11, UR7, UR4 ;  /* 0x000000070b08a2a5 */ /* 0x000fe4000f8e0004 */
[----:B------:R-:W-:Y:S01]  /*05d0*/  @UP2 UIADD3 UR6, UR15, UR6, URZ ;  /* 0x000000060f062290 */ /* 0x000fe2000fffe03f */
[----:B------:R-:W0:Y:S04]  /*05e0*/  FENCE.VIEW.ASYNC.S ;  /* 0x00000000000073c6 */ /* 0x000e280000000000 */
[----:B0-----:R0:W2:Y:S01]  /*05f0*/  @!UP0 SYNCS.EXCH.64 URZ, [UR16+0x40], UR12 ;  /* 0x0000400c103f85b2 */ /* 0x0010a20008000100 */
[----:B------:R-:W-:-:S02]  /*0600*/  IMAD.U32 R5, RZ, RZ, UR9 ;  /* 0x00000009ff057e24 */ /* 0x000fc4000f8e00ff */
[----:B------:R-:W-:Y:S02]  /*0610*/  @P2 IMAD.U32 R17, RZ, RZ, UR6 ;  /* 0x00000006ff112e24 */ /* 0x000fe4000f8e00ff */
[----:B------:R-:W-:Y:S02]  /*0620*/  @P0 IMAD.MOV.U32 R6, RZ, RZ, R2 ;  /* 0x000000ffff060224 */ /* 0x000fe400078e0002 */
[----:B------:R-:W-:Y:S02]  /*0630*/  IMAD.U32 R2, RZ, RZ, UR8 ;  /* 0x00000008ff027e24 */ /* 0x000fe4000f8e00ff */
[----:B------:R-:W-:Y:S02]  /*0640*/  IMAD.U32 R3, RZ, RZ, UR9 ;  /* 0x00000009ff037e24 */ /* 0x000fe4000f8e00ff */
[----:B------:R-:W-:Y:S02]  /*0650*/  @!P3 IMAD.MOV.U32 R6, RZ, RZ, R2 ;  /* 0x000000ffff06b224 */ /* 0x000fe400078e0002 */
[----:B------:R-:W-:-:S02]  /*0660*/  IMAD.U32 R4, RZ, RZ, UR8 ;  /* 0x00000008ff047e24 */ /* 0x000fc4000f8e00ff */
[----:B------:R-:W-:Y:S01]  /*0670*/  @!P4 IMAD.MOV.U32 R17, RZ, RZ, R5 ;  /* 0x000000ffff11c224 */ /* 0x000fe200078e0005 */
[----:B------:R0:W-:Y:S01]  /*0680*/  STL [R1+0x200], R6 ;  /* 0x0002000601007387 */ /* 0x0001e20000100800 */
[----:B------:R0:W2:Y:S01]  /*0690*/  @!UP1 SYNCS.EXCH.64 URZ, [UR16+0x48], UR12 ;  /* 0x0000480c103f95b2 */ /* 0x0000a20008000100 */
[----:B------:R-:W-:Y:S01]  /*06a0*/  NOP ;  /* 0x0000000000007918 */ /* 0x000fe20000000000 */
[----:B--234-:R-:W-:Y:S06]  /*06b0*/  BAR.SYNC.DEFER_BLOCKING 0x0 ;  /* 0x0000000000007b1d */ /* 0x01cfec0000010000 */
[----:B------:R-:W-:Y:S05]  /*06c0*/  @!P1 BRA `(.L_x_3) ;  /* 0x0000018c00e49947 */ /* 0x000fea0003800000 */
[----:B------:R-:W-:-:S06]  /*06d0*/  UISETP.GT.U32.AND UP0, UPT, UR18, 0x1, UPT ;  /* 0x000000011200788c */ /* 0x000fcc000bf04070 */
[----:B------:R-:W-:-:S13]  /*06e0*/  PLOP3.LUT P0, PT, PT, PT, UP0, 0x80, 0x0 ;  /* 0x000000000000781c */ /* 0x000fda0003f0f008 */
[----:B0-----:R-:W-:Y:S05]  /*06f0*/  @P0 EXIT ;  /* 0x000000000000094d */ /* 0x001fea0003800000 */
[----:B------:R-:W-:Y:S01]  /*0700*/  ULDC.64 UR8, c[0x0][0x650] ;  /* 0x0001940000087ab9 */ /* 0x000fe20000000a00 */
[----:B------:R-:W-:Y:S01]  /*0710*/  UMOV UR41, 0xffffffff ;  /* 0xffffffff00297882 */ /* 0x000fe20000000000 */
[----:B------:R-:W-:Y:S01]  /*0720*/  ISETP.GE.U32.AND P0, PT, R6, UR8, PT ;  /* 0x0000000806007c0c */ /* 0x000fe2000bf06070 */
[----:B------:R-:W-:Y:S01]  /*0730*/  UMOV UR42, 0xffffffff ;  /* 0xffffffff002a7882 */ /* 0x000fe20000000000 */
[----:B------:R-:W-:Y:S01]  /*0740*/  UMOV UR43, 0xffffffff ;  /* 0xffffffff002b7882 */ /* 0x000fe20000000000 */
[----:B------:R-:W-:Y:S02]  /*0750*/  PRMT R0, RZ, 0x7610, R0 ;  /* 0x00007610ff007816 */ /* 0x000fe40000000000 */
[----:B------:R-:W-:-:S13]  /*0760*/  ISETP.GE.U32.AND.EX P0, PT, R17, UR9, PT, P0 ;  /* 0x0000000911007c0c */ /* 0x000fda000bf06100 */
[----:B------:R-:W-:Y:S05]  /*0770*/  @P0 BRA `(.L_x_4) ;  /* 0x0000000400800947 */ /* 0x000fea0003800000 */
[----:B------:R-:W-:Y:S01]  /*0780*/  I2FP.F32.U32 R0, UR4 ;  /* 0x0000000400007c45 */ /* 0x000fe20008201000 */
[----:B------:R-:W-:Y:S01]  /*0790*/  ULDC.64 UR16, c[0x0][0x628] ;  /* 0x00018a0000107ab9 */ /* 0x000fe20000000a00 */
[----:B------:R-:W-:Y:S01]  /*07a0*/  ULDC UR6, c[0x0][0x150] ;  /* 0x0000540000067ab9 */ /* 0x000fe20000000800 */
[----:B------:R-:W-:Y:S01]  /*07b0*/  ISETP.NE.U32.AND P0, PT, RZ, UR16, PT ;  /* 0x00000010ff007c0c */ /* 0x000fe2000bf05070 */
[----:B------:R-:W-:Y:S01]  /*07c0*/  ULDC UR15, c[0x0][0x630] ;  /* 0x00018c00000f7ab9 */ /* 0x000fe20000000800 */
[----:B------:R-:W-:Y:S01]  /*07d0*/  FMUL R0, R0, UR6 ;  /* 0x0000000600007c20 */ /* 0x000fe20008400000 */
[----:B------:R-:W-:Y:S01]  /*07e0*/  R2UR UR18, R6 ;  /* 0x00000000061272ca */ /* 0x000fe200000e0000 */
[----:B------:R-:W-:Y:S01]  /*07f0*/  ULDC UR20, c[0x0][0x154] ;  /* 0x0000550000147ab9 */ /* 0x000fe20000000800 */
[----:B------:R-:W-:Y:S01]  /*0800*/  ISETP.NE.AND.EX P0, PT, RZ, UR17, PT, P0 ;  /* 0x00000011ff007c0c */ /* 0x000fe2000bf05300 */
[----:B------:R0:W1:Y:S01]  /*0810*/  F2I.U32.TRUNC.NTZ R2, R0 ;  /* 0x0000000000027305 */ /* 0x000062000020f000 */
[----:B------:R-:W-:-:S02]  /*0820*/  R2UR UR19, R17 ;  /* 0x00000000111372ca */ /* 0x000fc400000e0000 */
[----:B------:R-:W-:Y:S02]  /*0830*/  R2UR UR8, R6 ;  /* 0x00000000060872ca */ /* 0x000fe400000e0000 */
[----:B------:R-:W-:-:S07]  /*0840*/  R2UR UR9, R17 ;  /* 0x00000000110972ca */ /* 0x000fce00000e0000 */
[----:B0-----:R-:W-:Y:S08]  /*0850*/  @!P0 BRA `(.L_x_5) ;  /* 0x0000000000308947 */ /* 0x001ff00003800000 */
[----:B------:R-:W-:Y:S01]  /*0860*/  R2UR UR8, R6 ;  /* 0x00000000060872ca */ /* 0x000fe200000e0000 */
[----:B------:R-:W-:Y:S01]  /*0870*/  ULDC UR6, c[0x0][0x634] ;  /* 0x00018d0000067ab9 */ /* 0x000fe20000000800 */
[----:B------:R-:W-:-:S11]  /*0880*/  R2UR UR14, R17 ;  /* 0x00000000110e72ca */ /* 0x000fd600000e0000 */
[----:B------:R-:W-:-:S04]  /*0890*/  UIADD3 UR6, UP0, UR8, UR6, URZ ;  /* 0x0000000608067290 */ /* 0x000fc8000ff1e03f */
[----:B------:R-:W-:-:S04]  /*08a0*/  UIADD3.X UR14, URZ, UR14, URZ, UP0, !UPT ;  /* 0x0000000e3f0e7290 */ /* 0x000fc800087fe43f */
[----:B------:R-:W-:-:S04]  /*08b0*/  UIMAD.WIDE.U32 UR8, UR14, UR16, URZ ;  /* 0x000000100e0872a5 */ /* 0x000fc8000f8e003f */
[----:B------:R-:W-:Y:S02]  /*08c0*/  UIMAD.WIDE.U32 UR10, UP0, UR6, UR17, UR8 ;  /* 0x00000011060a72a5 */ /* 0x000fe4000f800008 */
[----:B------:R-:W-:Y:S02]  /*08d0*/  UIMAD.WIDE.U32 UR8, UR6, UR16, URZ ;  /* 0x00000010060872a5 */ /* 0x000fe4000f8e003f */
[----:B------:R-:W-:Y:S02]  /*08e0*/  UIADD3.X UR13, URZ, URZ, URZ, UP0, !UPT ;  /* 0x0000003f3f0d7290 */ /* 0x000fe400087fe43f */
[----:B------:R-:W-:Y:S01]  /*08f0*/  UIADD3 URZ, UP0, UR9, UR10, URZ ;  /* 0x0000000a093f7290 */ /* 0x000fe2000ff1e03f */
[----:B------:R-:W-:-:S03]  /*0900*/  UMOV UR12, UR11 ;  /* 0x0000000b000c7c82 */ /* 0x000fc60008000000 */
[----:B------:R-:W-:-:S12]  /*0910*/  UIMAD.WIDE.U32.X UR8, UR14, UR17, UR12, UP0 ;  /* 0x000000110e0872a5 */ /* 0x000fd800080e040c */
.L_x_5:
[----:B------:R-:W-:Y:S01]  /*0920*/  USHF.R.U64 UR43, UR8, UR15, UR9 ;  /* 0x0000000f082b7299 */ /* 0x000fe20008001209 */
[----:B------:R-:W-:Y:S01]  /*0930*/  I2FP.F32.U32 R0, UR7 ;  /* 0x0000000700007c45 */ /* 0x000fe20008201000 */
[----:B------:R-:W-:Y:S01]  /*0940*/  USHF.R.U32.HI UR5, URZ, UR15, UR9 ;  /* 0x0000000f3f057299 */ /* 0x000fe20008011609 */
[----:B-1----:R-:W-:Y:S01]  /*0950*/  R2UR UR12, R2 ;  /* 0x00000000020c72ca */ /* 0x002fe200000e0000 */
[----:B------:R-:W-:Y:S02]  /*0960*/  UIADD3 UR6, UP0, URZ, -UR43, URZ ;  /* 0x8000002b3f067290 */ /* 0x000fe4000ff1e03f */
[----:B------:R-:W-:Y:S01]  /*0970*/  FMUL R0, R0, UR20 ;  /* 0x0000001400007c20 */ /* 0x000fe20008400000 */
[----:B------:R-:W-:Y:S01]  /*0980*/  ULDC.64 UR8, c[0x0][0x620] ;  /* 0x0001880000087ab9 */ /* 0x000fe20000000a00 */
[----:B------:R-:W-:Y:S01]  /*0990*/  UIADD3.X UR5, URZ, ~UR5, URZ, UP0, !UPT ;  /* 0x800000053f057290 */ /* 0x000fe200087fe43f */
[----:B------:R-:W-:Y:S01]  /*09a0*/  UMOV UR10, UR18 ;  /* 0x00000012000a7c82 */ /* 0x000fe20008000000 */
[----:B------:R-:W-:-:S02]  /*09b0*/  UMOV UR11, UR19 ;  /* 0x00000013000b7c82 */ /* 0x000fc40008000000 */
[----:B------:R-:W-:Y:S01]  /*09c0*/  UIMAD UR5, UR5, UR8, URZ ;  /* 0x00000008050572a4 */ /* 0x000fe2000f8e023f */
[----:B------:R-:W0:Y:S01]  /*09d0*/  F2I.U32.TRUNC.NTZ R0, R0 ;  /* 0x0000000000007305 */ /* 0x000e22000020f000 */
[----:B------:R-:W-:Y:S02]  /*09e0*/  UIMAD.WIDE.U32 UR10, UR6, UR8, UR10 ;  /* 0x00000008060a72a5 */ /* 0x000fe4000f8e000a */
[----:B------:R-:W-:Y:S01]  /*09f0*/  UIMAD UR6, UR6, UR9, UR5 ;  /* 0x00000009060672a4 */ /* 0x000fe2000f8e0205 */
[----:B------:R-:W-:Y:S01]  /*0a00*/  ULDC UR21, c[0x0][0x658] ;  /* 0x0001960000157ab9 */ /* 0x000fe20000000800 */
[----:B------:R-:W-:Y:S02]  /*0a10*/  UMOV UR19, 0xffffffff ;  /* 0xffffffff00137882 */ /* 0x000fe40000000000 */
[----:B------:R-:W-:Y:S01]  /*0a20*/  UIADD3 UR6, UR11, UR6, URZ ;  /* 0x000000060b067290 */ /* 0x000fe2000fffe03f */
[----:B------:R-:W-:Y:S01]  /*0a30*/  ULDC UR15, c[0x0][0x618] ;  /* 0x00018600000f7ab9 */ /* 0x000fe20000000800 */
[----:B------:R-:W-:Y:S01]  /*0a40*/  ULDC.64 UR8, c[0x0][0x640] ;  /* 0x0001900000087ab9 */ /* 0x000fe20000000a00 */
[----:B------:R-:W-:Y:S01]  /*0a50*/  USHF.L.U32 UR11, UR19, UR21, URZ ;  /* 0x00000015130b7299 */ /* 0x000fe2000800063f */
[----:B------:R-:W-:Y:S01]  /*0a60*/  ISETP.NE.U32.AND P0, PT, RZ, UR8, PT ;  /* 0x00000008ff007c0c */ /* 0x000fe2000bf05070 */
[----:B------:R-:W-:-:S02]  /*0a70*/  USHF.R.U64 UR19, UR10, UR15, UR6 ;  /* 0x0000000f0a137299 */ /* 0x000fc40008001206 */
[----:B------:R-:W-:Y:S01]  /*0a80*/  USHF.R.U32.HI UR10, URZ, UR15, UR6 ;  /* 0x0000000f3f0a7299 */ /* 0x000fe20008011606 */
[----:B0-----:R-:W-:Y:S01]  /*0a90*/  R2UR UR14, R0 ;  /* 0x00000000000e72ca */ /* 0x001fe200000e0000 */
[----:B------:R-:W-:Y:S01]  /*0aa0*/  ULDC UR17, c[0x0][0x608] ;  /* 0x0001820000117ab9 */ /* 0x000fe20000000800 */
[----:B------:R-:W-:Y:S01]  /*0ab0*/  ISETP.NE.AND.EX P0, PT, RZ, UR9, PT, P0 ;  /* 0x00000009ff007c0c */ /* 0x000fe2000bf05300 */
[----:B------:R-:W-:Y:S02]  /*0ac0*/  USHF.R.U64 UR23, UR19, UR17, UR10 ;  /* 0x0000001113177299 */ /* 0x000fe4000800120a */
[----:B------:R-:W-:Y:S01]  /*0ad0*/  USHF.R.U32.HI UR10, URZ, UR17, UR10 ;  /* 0x000000113f0a7299 */ /* 0x000fe2000801160a */
[----:B------:R-:W-:Y:S01]  /*0ae0*/  UMOV UR16, 0x1 ;  /* 0x0000000100107882 */ /* 0x000fe20000000000 */
[----:B------:R-:W-:Y:S02]  /*0af0*/  UIADD3 UR12, -UR12, URZ, URZ ;  /* 0x0000003f0c0c7290 */ /* 0x000fe4000fffe13f */
[----:B------:R-:W-:-:S02]  /*0b00*/  USHF.R.U64 UR24, UR23, UR21, UR10 ;  /* 0x0000001517187299 */ /* 0x000fc4000800120a */
[----:B------:R-:W-:Y:S01]  /*0b10*/  USHF.L.U32 UR6, UR16, UR21, URZ ;  /* 0x0000001510067299 */ /* 0x000fe2000800063f */
[----:B------:R-:W-:Y:S01]  /*0b20*/  ULDC UR13, c[0x0][0x144] ;  /* 0x00005100000d7ab9 */ /* 0x000fe20000000800 */
[----:B------:R-:W-:Y:S01]  /*0b30*/  ULDC UR5, c[0x0][0x600] ;  /* 0x0001800000057ab9 */ /* 0x000fe20000000800 */
[----:B------:R-:W-:Y:S02]  /*0b40*/  ULOP3.LUT UR16, URZ, UR11, URZ, 0x33, !UPT ;  /* 0x0000000b3f107292 */ /* 0x000fe4000f8e333f */
[----:B------:R-:W-:Y:S02]  /*0b50*/  USHF.R.U32.HI UR11, URZ, UR21, UR10 ;  /* 0x000000153f0b7299 */ /* 0x000fe4000801160a */
[----:B------:R-:W-:Y:S02]  /*0b60*/  UIADD3 UR18, UR5, -0x1, URZ ;  /* 0xffffffff05127890 */ /* 0x000fe4000fffe03f */
[----:B------:R-:W-:Y:S02]  /*0b70*/  UIADD3 UR20, -UR14, URZ, URZ ;  /* 0x0000003f0e147290 */ /* 0x000fe4000fffe13f */
[----:B------:R-:W-:Y:S01]  /*0b80*/  UIMAD UR4, UR13, UR12, UR4 ;  /* 0x0000000c0d0472a4 */ /* 0x000fe2000f8e0204 */
[----:B------:R-:W-:Y:S01]  /*0b90*/  ULDC UR25, c[0x0][0x148] ;  /* 0x0000520000197ab9 */ /* 0x000fe20000000800 */
[----:B------:R-:W-:Y:S01]  /*0ba0*/  ULDC UR21, c[0x0][0x648] ;  /* 0x0001920000157ab9 */ /* 0x000fe20000000800 */
[----:B------:R-:W-:Y:S01]  /*0bb0*/  ULDC UR22, c[0x0][0x638] ;  /* 0x00018e0000167ab9 */ /* 0x000fe20000000800 */
[----:B------:R-:W-:Y:S01]  /*0bc0*/  UMOV UR10, UR24 ;  /* 0x00000018000a7c82 */ /* 0x000fe20008000000 */
[----:B------:R-:W-:Y:S07]  /*0bd0*/  @!P0 BRA `(.L_x_6) ;  /* 0x0000000000308947 */ /* 0x000fee0003800000 */
[----:B------:R-:W-:Y:S02]  /*0be0*/  ULDC UR14, c[0x0][0x64c] ;  /* 0x00019300000e7ab9 */ /* 0x000fe40000000800 */
        /* <DEDUP_REMOVED lines=8> */
[----:B------:R-:W-:-:S07]  /*0c70*/  UIMAD.WIDE.U32.X UR8, UR17, UR9, UR14, UP0 ;  /* 0x00000009110872a5 */ /* 0x000fce00080e040e */
[----:B------:R-:W-:Y:S01]  /*0c80*/  UMOV UR10, UR8 ;  /* 0x00000008000a7c82 */ /* 0x000fe20008000000 */
[----:B------:R-:W-:-:S05]  /*0c90*/  UMOV UR11, UR9 ;  /* 0x00000009000b7c82 */ /* 0x000fca0008000000 */
.L_x_6:
[----:B------:R-:W-:Y:S01]  /*0ca0*/  UISETP.NE.AND UP0, UPT, UR45, URZ, UPT ;  /* 0x0000003f2d00728c */ /* 0x000fe2000bf05270 */
[----:B------:R-:W-:Y:S01]  /*0cb0*/  MOV R0, 0x1 ;  /* 0x0000000100007802 */ /* 0x000fe20000000f00 */
[----:B------:R-:W-:Y:S02]  /*0cc0*/  USHF.R.U64 UR8, UR10, UR21, UR11 ;  /* 0x000000150a087299 */ /* 0x000fe4000800120b */
[----:B------:R-:W-:Y:S02]  /*0cd0*/  ULOP3.LUT UR16, UR23, UR16, URZ, 0xc0, !UPT ;  /* 0x0000001017107292 */ /* 0x000fe4000f8ec03f */
[----:B------:R-:W-:Y:S02]  /*0ce0*/  ULOP3.LUT UR18, UR19, UR18, URZ, 0xc0, !UPT ;  /* 0x0000001213127292 */ /* 0x000fe4000f8ec03f */
[----:B------:R-:W-:-:S03]  /*0cf0*/  UIMAD UR16, UR6, UR8, UR16 ;  /* 0x00000008061072a4 */ /* 0x000fc6000f8e0210 */
[----:B------:R-:W-:Y:S02]  /*0d00*/  @UP0 UIMAD UR4, UR25, UR20, UR7 ;  /* 0x00000014190402a4 */ /* 0x000fe4000f8e0207 */
[----:B------:R-:W-:-:S04]  /*0d10*/  UIADD3 UR7, -UR8, URZ, URZ ;  /* 0x0000003f08077290 */ /* 0x000fc8000fffe13f */
[----:B------:R-:W-:-:S03]  /*0d20*/  UIMAD UR6, UR7, UR22, UR24 ;  /* 0x00000016070672a4 */ /* 0x000fc6000f8e0218 */
[----:B------:R-:W-:Y:S01]  /*0d30*/  ULDC UR7, c[0x0][0x610] ;  /* 0x0001840000077ab9 */ /* 0x000fe20000000800 */
[----:B------:R-:W-:Y:S02]  /*0d40*/  UIMAD UR6, UR6, UR5, UR18 ;  /* 0x00000005060672a4 */ /* 0x000fe4000f8e0212 */
[----:B------:R-:W-:-:S04]  /*0d50*/  UIMAD UR4, UR16, UR7, UR4 ;  /* 0x00000007100472a4 */ /* 0x000fc8000f8e0204 */
[----:B------:R-:W-:Y:S02]  /*0d60*/  USEL UR42, UR6, UR4, !UP0 ;  /* 0x00000004062a7287 */ /* 0x000fe4000c000000 */
[----:B------:R-:W-:-:S12]  /*0d70*/  USEL UR41, UR4, UR6, !UP0 ;  /* 0x0000000604297287 */ /* 0x000fd8000c000000 */
.L_x_4:
[----:B------:R-:W-:-:S08]  /*0d80*/  NOP ;  /* 0x0000000000007918 */ /* 0x000fd00000000000 */
[----:B------:R-:W0:Y:S02]  /*0d90*/  USETMAXREG.TRY_ALLOC.CTAPOOL UP0, 0xf0 ;  /* 0x000000f0000079c8 */ /* 0x000e240008000600 */
[----:B0-----:R-:W-:-:S13]  /*0da0*/  PLOP3.LUT P0, PT, PT, PT, UP0, 0x80, 0x0 ;  /* 0x000000000000781c */ /* 0x001fda0003f0f008 */
[----:B------:R-:W-:Y:S05]  /*0db0*/  @!P0 BRA `(.L_x_4) ;  /* 0xfffffffc00f08947 */ /* 0x000fea000383ffff */
[----:B------:R-:W-:Y:S01]  /*0dc0*/  ULDC.64 UR4, c[0x0][0x598] ;  /* 0x0001660000047ab9 */ /* 0x000fe20000000a00 */
[----:B------:R-:W-:Y:S01]  /*0dd0*/  ULDC.64 UR36, c[0x0][0x208] ;  /* 0x0000820000247ab9 */ /* 0x000fe20000000a00 */
[----:B------:R-:W-:-:S04]  /*0de0*/  ISETP.NE.U32.AND P0, PT, RZ, UR4, PT ;  /* 0x00000004ff007c0c */ /* 0x000fc8000bf05070 */
[----:B------:R-:W-:-:S13]  /*0df0*/  ISETP.NE.AND.EX P0, PT, RZ, UR5, PT, P0 ;  /* 0x00000005ff007c0c */ /* 0x000fda000bf05300 */
[----:B------:R-:W-:Y:S05]  /*0e00*/  @!P0 BRA `(.L_x_7) ;  /* 0x00000000001c8947 */ /* 0x000fea0003800000 */
[----:B------:R-:W0:Y:S02]  /*0e10*/  LDC.64 R2, c[0x0][0x598] ;  /* 0x00016600ff027b82 */ /* 0x000e240000000a00 */
[----:B0-----:R-:W2:Y:S02]  /*0e20*/  LDG.E.64 R2, desc[UR36][R2.64] ;  /* 0x0000002402027981 */ /* 0x001ea4000c1e1b00 */
[----:B--2---:R-:W-:-:S04]  /*0e30*/  ISETP.NE.U32.AND P0, PT, R2, RZ, PT ;  /* 0x000000ff0200720c */ /* 0x004fc80003f05070 */
[----:B------:R-:W-:-:S13]  /*0e40*/  ISETP.NE.AND.EX P0, PT, R3, RZ, PT, P0 ;  /* 0x000000ff0300720c */ /* 0x000fda0003f05300 */
[----:B------:R-:W-:Y:S05]  /*0e50*/  @!P0 BRA `(.L_x_7) ;  /* 0x0000000000088947 */ /* 0x000fea0003800000 */
[----:B------:R0:W5:Y:S01]  /*0e60*/  LD.E R2, desc[UR36][R2.64] ;  /* 0x0000002402027980 */ /* 0x000162000c101900 */
[----:B------:R-:W-:Y:S05]  /*0e70*/  BRA `(.L_x_8) ;  /* 0x0000000000247947 */ /* 0x000fea0003800000 */
.L_x_7:
[----:B------:R-:W-:Y:S02]  /*0e80*/  ULDC.64 UR4, c[0x0][0x588] ;  /* 0x0001620000047ab9 */ /* 0x000fe40000000a00 */
[----:B------:R-:W-:-:S04]  /*0e90*/  ISETP.NE.U32.AND P0, PT, RZ, UR4, PT ;  /* 0x00000004ff007c0c */ /* 0x000fc8000bf05070 */
[----:B------:R-:W-:-:S13]  /*0ea0*/  ISETP.NE.AND.EX P0, PT, RZ, UR5, PT, P0 ;  /* 0x00000005ff007c0c */ /* 0x000fda000bf05300 */
[----:B------:R-:W-:Y:S05]  /*0eb0*/  @!P0 BRA `(.L_x_9) ;  /* 0x00000000000c8947 */ /* 0x000fea0003800000 */
[----:B------:R-:W0:Y:S02]  /*0ec0*/  LDC.64 R2, c[0x0][0x588] ;  /* 0x00016200ff027b82 */ /* 0x000e240000000a00 */
[----:B0-----:R1:W5:Y:S01]  /*0ed0*/  LDG.E R2, desc[UR36][R2.64] ;  /* 0x0000002402027981 */ /* 0x001362000c1e1900 */
[----:B------:R-:W-:Y:S05]  /*0ee0*/  BRA `(.L_x_8) ;  /* 0x0000000000087947 */ /* 0x000fea0003800000 */
.L_x_9:
[----:B------:R-:W-:Y:S02]  /*0ef0*/  ULDC UR4, c[0x0][0x580] ;  /* 0x0001600000047ab9 */ /* 0x000fe40000000800 */
[----:B------:R-:W-:-:S07]  /*0f00*/  IMAD.U32 R2, RZ, RZ, UR4 ;  /* 0x00000004ff027e24 */ /* 0x000fce000f8e00ff */
.L_x_8:
[----:B------:R-:W-:Y:S02]  /*0f10*/  ULDC.64 UR4, c[0x0][0x5a0] ;  /* 0x0001680000047ab9 */ /* 0x000fe40000000a00 */
[----:B------:R-:W-:-:S04]  /*0f20*/  ISETP.NE.U32.AND P0, PT, RZ, UR4, PT ;  /* 0x00000004ff007c0c */ /* 0x000fc8000bf05070 */
[----:B------:R-:W-:-:S13]  /*0f30*/  ISETP.NE.AND.EX P0, PT, RZ, UR5, PT, P0 ;  /* 0x00000005ff007c0c */ /* 0x000fda000bf05300 */
[----:B------:R-:W-:Y:S05]  /*0f40*/  @!P0 BRA `(.L_x_10) ;  /* 0x00000000001c8947 */ /* 0x000fea0003800000 */
[----:B------:R-:W2:Y:S02]  /*0f50*/  LDC.64 R4, c[0x0][0x5a0] ;  /* 0x00016800ff047b82 */ /* 0x000ea40000000a00 */
[----:B--2---:R-:W2:Y:S02]  /*0f60*/  LDG.E.64 R4, desc[UR36][R4.64] ;  /* 0x0000002404047981 */ /* 0x004ea4000c1e1b00 */
[----:B--2---:R-:W-:-:S04]  /*0f70*/  ISETP.NE.U32.AND P0, PT, R4, RZ, PT ;  /* 0x000000ff0400720c */ /* 0x004fc80003f05070 */
[----:B------:R-:W-:-:S13]  /*0f80*/  ISETP.NE.AND.EX P0, PT, R5, RZ, PT, P0 ;  /* 0x000000ff0500720c */ /* 0x000fda0003f05300 */
[----:B------:R-:W-:Y:S05]  /*0f90*/  @!P0 BRA `(.L_x_10) ;  /* 0x0000000000088947 */ /* 0x000fea0003800000 */
[----:B------:R2:W5:Y:S01]  /*0fa0*/  LD.E R16, desc[UR36][R4.64] ;  /* 0x0000002404107980 */ /* 0x000562000c101900 */
[----:B------:R-:W-:Y:S05]  /*0fb0*/  BRA `(.L_x_11) ;  /* 0x0000000000247947 */ /* 0x000fea0003800000 */
.L_x_10:
[----:B------:R-:W-:Y:S02]  /*0fc0*/  ULDC.64 UR4, c[0x0][0x590] ;  /* 0x0001640000047ab9 */ /* 0x000fe40000000a00 */
[----:B------:R-:W-:-:S04]  /*0fd0*/  ISETP.NE.U32.AND P0, PT, RZ, UR4, PT ;  /* 0x00000004ff007c0c */ /* 0x000fc8000bf05070 */
[----:B------:R-:W-:-:S13]  /*0fe0*/  ISETP.NE.AND.EX P0, PT, RZ, UR5, PT, P0 ;  /* 0x00000005ff007c0c */ /* 0x000fda000bf05300 */
[----:B------:R-:W-:Y:S05]  /*0ff0*/  @!P0 BRA `(.L_x_12) ;  /* 0x00000000000c8947 */ /* 0x000fea0003800000 */
[----:B------:R-:W2:Y:S02]  /*1000*/  LDC.64 R4, c[0x0][0x590] ;  /* 0x00016400ff047b82 */ /* 0x000ea40000000a00 */
[----:B--2---:R3:W5:Y:S01]  /*1010*/  LDG.E R16, desc[UR36][R4.64] ;  /* 0x0000002404107981 */ /* 0x004762000c1e1900 */
[----:B------:R-:W-:Y:S05]  /*1020*/  BRA `(.L_x_11) ;  /* 0x0000000000087947 */ /* 0x000fea0003800000 */
.L_x_12:
[----:B------:R-:W-:Y:S02]  /*1030*/  ULDC UR4, c[0x0][0x584] ;  /* 0x0001610000047ab9 */ /* 0x000fe40000000800 */
[----:B------:R-:W-:-:S07]  /*1040*/  IMAD.U32 R16, RZ, RZ, UR4 ;  /* 0x00000004ff107e24 */ /* 0x000fce000f8e00ff */
.L_x_11:
[----:B------:R-:W-:-:S13]  /*1050*/  LOP3.LUT P0, RZ, R0, 0xff, RZ, 0xc0, !PT ;  /* 0x000000ff00ff7812 */ /* 0x000fda000780c0ff */
[----:B------:R-:W-:Y:S05]  /*1060*/  @!P0 EXIT ;  /* 0x000000000000894d */ /* 0x000fea0003800000 */
[----:B------:R-:W-:Y:S01]  /*1070*/  ULDC UR4, c[0x0][0x28c] ;  /* 0x0000a30000047ab9 */ /* 0x000fe20000000800 */
[----:B------:R-:W-:Y:S01]  /*1080*/  UMOV UR38, URZ ;  /* 0x0000003f00267c82 */ /* 0x000fe20008000000 */
[----:B------:R-:W-:Y:S01]  /*1090*/  UIADD3 UR4, UR4, 0x1f, URZ ;  /* 0x0000001f04047890 */ /* 0x000fe2000fffe03f */
[----:B------:R-:W-:-:S03]  /*10a0*/  UMOV UR39, URZ ;  /* 0x0000003f00277c82 */ /* 0x000fc60008000000 */
[----:B------:R-:W-:-:S04]  /*10b0*/  USHF.R.S32.HI UR5, URZ, 0x1f, UR4 ;  /* 0x0000001f3f057899 */ /* 0x000fc80008011404 */
[----:B------:R-:W-:-:S04]  /*10c0*/  ULEA.HI UR5, UR5, UR4, URZ, 0x5 ;  /* 0x0000000405057291 */ /* 0x000fc8000f8f283f */
[----:B------:R-:W-:-:S12]  /*10d0*/  USHF.R.S32.HI UR44, URZ, 0x5, UR5 ;  /* 0x000000053f2c7899 */ /* 0x000fd80008011405 */
.L_x_540:
[----:B------:R-:W4:Y:S01]  /*10e0*/  S2R R0, SR_TID.X ;  /* 0x0000000000007919 */ /* 0x000f220000002100 */
[----:B------:R-:W0:Y:S01]  /*10f0*/  S2UR UR6, SR_CgaCtaId ;  /* 0x00000000000679c3 */ /* 0x000e220000008800 */
[----:B------:R-:W-:Y:S02]  /*1100*/  UMOV UR46, 0x400 ;  /* 0x00000400002e7882 */ /* 0x000fe40000000000 */
[----:B0-----:R-:W-:Y:S01]  /*1110*/  ULEA UR46, UR6, UR46, 0x18 ;  /* 0x0000002e062e7291 */ /* 0x001fe2000f8ec03f */
[----:B----4-:R-:W-:-:S04]  /*1120*/  LOP3.LUT R0, R0, 0x80, RZ, 0xc0, !PT ;  /* 0x0000008000007812 */ /* 0x010fc800078ec0ff */
[----:B------:R-:W-:-:S06]  /*1130*/  SHF.R.U32.HI R0, RZ, 0x7, R0 ;  /* 0x00000007ff007819 */ /* 0x000fcc0000011600 */
[----:B------:R-:W0:Y:S02]  /*1140*/  SHFL.IDX PT, R0, R0, RZ, 0x1f ;  /* 0x00001fff00007589 */ /* 0x000e2400000e0000 */
[----:B0-----:R-:W-:-:S13]  /*1150*/  R2UR UR4, R0 ;  /* 0x00000000000472ca */ /* 0x001fda00000e0000 */
[----:B------:R-:W-:-:S04]  /*1160*/  ULEA.HI UR5, UR4, UR4, URZ, 0x1 ;  /* 0x0000000404057291 */ /* 0x000fc8000f8f083f */
[----:B------:R-:W-:-:S04]  /*1170*/  ULOP3.LUT UR5, UR5, 0x7fffe, URZ, 0xc0, !UPT ;  /* 0x0007fffe05057892 */ /* 0x000fc8000f8ec03f */
[----:B------:R-:W-:-:S03]  /*1180*/  UIADD3 UR5, UR4, -UR5, URZ ;  /* 0x8000000504057290 */ /* 0x000fc6000fffe03f */
[----:B------:R-:W-:Y:S01]  /*1190*/  ULDC UR4, c[0x0][0x28c] ;  /* 0x0000a30000047ab9 */ /* 0x000fe20000000800 */
[----:B------:R-:W-:Y:S01]  /*11a0*/  ULEA UR5, UR5, UR46, 0xd ;  /* 0x0000002e05057291 */ /* 0x000fe2000f8e683f */
[----:B------:R-:W-:-:S03]  /*11b0*/  ISETP.LT.AND P0, PT, RZ, UR4, PT ;  /* 0x00000004ff007c0c */ /* 0x000fc6000bf01270 */
[----:B------:R-:W-:-:S04]  /*11c0*/  UIADD3 UR5, UR5, 0x100, URZ ;  /* 0x0000010005057890 */ /* 0x000fc8000fffe03f */
[----:B------:R-:W-:-:S04]  /*11d0*/  USHF.R.U32.HI UR5, URZ, 0x4, UR5 ;  /* 0x000000043f057899 */ /* 0x000fc80008011605 */
[----:B------:R-:W-:Y:S02]  /*11e0*/  ULOP3.LUT UR47, UR5, 0x3fff, URZ, 0xc0, !UPT ;  /* 0x00003fff052f7892 */ /* 0x000fe4000f8ec03f */
[----:B-123--:R-:W-:Y:S10]  /*11f0*/  @P0 BRA `(.L_x_13) ;  /* 0x0000000000400947 */ /* 0x00eff40003800000 */
[----:B------:R-:W-:Y:S01]  /*1200*/  MOV R0, 0x0 ;  /* 0x0000000000007802 */ /* 0x000fe20000000f00 */
[----:B------:R-:W-:Y:S01]  /*1210*/  ULDC.64 UR4, c[0x4][0x68] ;  /* 0x01001a0000047ab9 */ /* 0x000fe20000000a00 */
[----:B------:R-:W-:Y:S01]  /*1220*/  ULDC.64 UR6, c[0x4][0x8] ;  /* 0x0100020000067ab9 */ /* 0x000fe20000000a00 */
[----:B--23--:R-:W-:Y:S01]  /*1230*/  IMAD.U32 R4, RZ, RZ, UR4 ;  /* 0x00000004ff047e24 */ /* 0x00cfe2000f8e00ff */
[----:B------:R0:W2:Y:S01]  /*1240*/  LDC.64 R14, c[0x4][R0] ;  /* 0x01000000000e7b82 */ /* 0x0000a20000000a00 */
[----:B------:R-:W-:Y:S01]  /*1250*/  IMAD.U32 R5, RZ, RZ, UR5 ;  /* 0x00000005ff057e24 */ /* 0x000fe2000f8e00ff */
[----:B------:R-:W-:Y:S01]  /*1260*/  ULDC.64 UR4, c[0x4][0x70] ;  /* 0x01001c0000047ab9 */ /* 0x000fe20000000a00 */
[----:B------:R-:W-:Y:S02]  /*1270*/  IMAD.U32 R10, RZ, RZ, UR6 ;  /* 0x00000006ff0a7e24 */ /* 0x000fe4000f8e00ff */
[----:B------:R-:W-:Y:S02]  /*1280*/  IMAD.U32 R6, RZ, RZ, UR4 ;  /* 0x00000004ff067e24 */ /* 0x000fe4000f8e00ff */
[----:B------:R-:W-:-:S02]  /*1290*/  IMAD.U32 R7, RZ, RZ, UR5 ;  /* 0x00000005ff077e24 */ /* 0x000fc4000f8e00ff */
[----:B------:R-:W-:Y:S02]  /*12a0*/  IMAD.U32 R11, RZ, RZ, UR7 ;  /* 0x00000007ff0b7e24 */ /* 0x000fe4000f8e00ff */
[----:B------:R-:W-:Y:S02]  /*12b0*/  IMAD.MOV.U32 R8, RZ, RZ, 0x1e1 ;  /* 0x000001e1ff087424 */ /* 0x000fe400078e00ff */
[----:B------:R-:W-:Y:S02]  /*12c0*/  IMAD.MOV.U32 R12, RZ, RZ, 0x1 ;  /* 0x00000001ff0c7424 */ /* 0x000fe400078e00ff */
[----:B0-----:R-:W-:-:S07]  /*12d0*/  IMAD.MOV.U32 R13, RZ, RZ, RZ ;  /* 0x000000ffff0d7224 */ /* 0x001fce00078e00ff */
[----:B------:R-:W-:-:S07]  /*12e0*/  LEPC R20, `(.L_x_13) ;  /* 0x000000001014794e */ /* 0x000fce0000000000 */
[----:B-12--5:R-:W-:Y:S05]  /*12f0*/  CALL.ABS.NOINC R14 ;  /* 0x000000000e007343 */ /* 0x026fea0003c00000 */
.L_x_13:
[----:B------:R-:W-:-:S06]  /*1300*/  ULOP3.LUT UR4, UR40, 0x1, URZ, 0xfc, !UPT ;  /* 0x0000000128047892 */ /* 0x000fcc000f8efc3f */
[----:B------:R-:W-:-:S04]  /*1310*/  MOV R0, UR4 ;  /* 0x0000000400007c02 */ /* 0x000fc80008000f00 */
[----:B------:R-:W-:-:S13]  /*1320*/  ISETP.NE.AND P0, PT, R0, 0x3, PT ;  /* 0x000000030000780c */ /* 0x000fda0003f05270 */
[----:B------:R-:W-:Y:S05]  /*1330*/  @!P0 BRA `(.L_x_14) ;  /* 0x0000000000048947 */ /* 0x000fea0003800000 */
[----:B------:R-:W-:Y:S01]  /*1340*/  BPT.TRAP 0x1 ;  /* 0x000000040000795c */ /* 0x000fe20000300000 */
.L_x_14:
[----:B-1----:R-:W-:Y:S02]  /*1350*/  IMAD.U32 R3, RZ, RZ, UR39 ;  /* 0x00000027ff037e24 */ /* 0x002fe4000f8e00ff */
[----:B------:R-:W-:-:S03]  /*1360*/  IMAD.U32 R0, RZ, RZ, UR38 ;  /* 0x00000026ff007e24 */ /* 0x000fc6000f8e00ff */
[----:B------:R-:W-:Y:S02]  /*1370*/  LEA R3, R3, UR46, 0x3 ;  /* 0x0000002e03037c11 */ /* 0x000fe4000f8e18ff */
[----:B------:R-:W-:-:S04]  /*1380*/  SHF.L.U32 R0, R0, 0x1f, RZ ;  /* 0x0000001f00007819 */ /* 0x000fc800000006ff */
[----:B------:R0:W1:Y:S01]  /*1390*/  SYNCS.PHASECHK.TRANS64.TRYWAIT P1, [R3+URZ], R0 ;  /* 0x00000000030075a7 */ /* 0x000062000802017f */
[----:B------:R-:W-:Y:S05]  /*13a0*/  @!P0 BRA `(.L_x_15) ;  /* 0x0000000000048947 */ /* 0x000fea0003800000 */
[----:B------:R-:W-:Y:S01]  /*13b0*/  BPT.TRAP 0x1 ;  /* 0x000000040000795c */ /* 0x000fe20000300000 */
.L_x_15:
[----:B-1----:R-:W-:Y:S05]  /*13c0*/  @P1 BRA `(.L_x_16) ;  /* 0x0000000000081947 */ /* 0x002fea0003800000 */
[----:B------:R-:W1:Y:S02]  /*13d0*/  SYNCS.PHASECHK.TRANS64.TRYWAIT P1, [R3+URZ], R0 ;  /* 0x00000000030075a7 */ /* 0x000e64000802017f */
[----:B-1----:R-:W-:Y:S05]  /*13e0*/  @!P1 BRA `(.L_x_17) ;  /* 0x0000019800609947 */ /* 0x002fea0003800000 */
.L_x_16:
[----:B------:R-:W-:-:S04]  /*13f0*/  UISETP.LT.AND UP0, UPT, UR44, 0x1, UPT ;  /* 0x000000012c00788c */ /* 0x000fc8000bf01270 */
[----:B------:R-:W-:-:S04]  /*1400*/  USEL UR4, UR44, 0x1, UP0 ;  /* 0x000000012c047887 */ /* 0x000fc80008000000 */
[----:B------:R-:W-:-:S06]  /*1410*/  UIADD3 UR4, UR44, -UR4, URZ ;  /* 0x800000042c047290 */ /* 0x000fcc000fffe03f */
[----:B01----:R-:W-:Y:S02]  /*1420*/  IMAD.U32 R0, RZ, RZ, UR4 ;  /* 0x00000004ff007e24 */ /* 0x003fe4000f8e00ff */
[----:B------:R-:W-:Y:S01]  /*1430*/  IMAD.U32 R3, RZ, RZ, UR4 ;  /* 0x00000004ff037e24 */ /* 0x000fe2000f8e00ff */
[----:B------:R-:W-:Y:S05]  /*1440*/  WARPSYNC.ALL ;  /* 0x0000000000007948 */ /* 0x000fea0003800000 */
[----:B------:R-:W-:Y:S01]  /*1450*/  ISETP.GE.AND P1, PT, R0, 0x1, PT ;  /* 0x000000010000780c */ /* 0x000fe20003f26270 */
[----:B------:R-:W-:Y:S01]  /*1460*/  UIADD3 UR46, UR46, 0x18100, URZ ;  /* 0x000181002e2e7890 */ /* 0x000fe2000fffe03f */
[----:B------:R-:W-:Y:S01]  /*1470*/  WARPGROUP.ARRIVE ;  /* 0x00000000000079c5 */ /* 0x000fe20000000000 */
[----:B------:R-:W-:Y:S01]  /*1480*/  ULOP3.LUT UR4, UR47, 0x10000, URZ, 0xfc, !UPT ;  /* 0x000100002f047892 */ /* 0x000fe2000f8efc3f */
[----:B------:R-:W-:Y:S01]  /*1490*/  STL [R1+0x2c8], R17 ;  /* 0x0002c81101007387 */ /* 0x000fe20000100800 */
[----:B------:R-:W-:-:S02]  /*14a0*/  USHF.R.U32.HI UR46, URZ, 0x4, UR46 ;  /* 0x000000043f2e7899 */ /* 0x000fc4000801162e */
[----:B------:R-:W-:Y:S01]  /*14b0*/  ULEA UR6, UR39, UR4, 0xb ;  /* 0x0000000427067291 */ /* 0x000fe2000f8e583f */
[----:B-----5:R-:W-:Y:S01]  /*14c0*/  STL [R1+0x2c4], R16 ;  /* 0x0002c41001007387 */ /* 0x020fe20000100800 */
[----:B------:R-:W-:Y:S01]  /*14d0*/  ULOP3.LUT UR5, UR46, 0x3fff, URZ, 0xc0, !UPT ;  /* 0x00003fff2e057892 */ /* 0x000fe2000f8ec03f */
[----:B------:R-:W-:Y:S01]  /*14e0*/  UMOV UR9, 0x40000040 ;  /* 0x4000004000097882 */ /* 0x000fe20000000000 */
[----:B------:R-:W-:Y:S02]  /*14f0*/  UMOV UR11, 0x40000040 ;  /* 0x40000040000b7882 */ /* 0x000fe40000000000 */
[----:B------:R-:W-:Y:S01]  /*1500*/  ULOP3.LUT UR5, UR5, 0x10000, URZ, 0xfc, !UPT ;  /* 0x0001000005057892 */ /* 0x000fe2000f8efc3f */
[----:B------:R0:W-:Y:S01]  /*1510*/  STL [R1+0x2c0], R3 ;  /* 0x0002c00301007387 */ /* 0x0001e20000100800 */
[----:B------:R-:W-:Y:S02]  /*1520*/  UMOV UR8, UR6 ;  /* 0x0000000600087c82 */ /* 0x000fe40008000000 */
[----:B------:R-:W-:Y:S01]  /*1530*/  ULEA UR7, UR39, UR5, 0xb ;  /* 0x0000000527077291 */ /* 0x000fe2000f8e583f */
[----:B------:R1:W-:Y:S06]  /*1540*/  STL [R1+0x2bc], R2 ;  /* 0x0002bc0201007387 */ /* 0x0003ec0000100800 */
[----:B------:R-:W-:-:S02]  /*1550*/  UMOV UR10, UR7 ;  /* 0x00000007000a7c82 */ /* 0x000fc40008000000 */
[----:B------:R-:W-:Y:S01]  /*1560*/  HGMMA.64x256x8.F32.TF32 R24, gdesc[UR8], RZ, !UPT, gsb0 ;  /* 0x07e00000081879f0 */ /* 0x000fe2000c0028ff */
[----:B------:R-:W-:Y:S01]  /*1570*/  UIADD3 UR8, UR6, 0x400, URZ ;  /* 0x0000040006087890 */ /* 0x000fe2000fffe03f */
[----:B------:R-:W-:Y:S01]  /*1580*/  UMOV UR9, 0x40000040 ;  /* 0x4000004000097882 */ /* 0x000fe20000000000 */
[----:B------:R-:W-:Y:S02]  /*1590*/  WARPGROUP.DEPBAR.LE gsb0, 0x0 ;  /* 0x00008000000079c5 */ /* 0x000fe40000010000 */
[----:B------:R-:W-:Y:S01]  /*15a0*/  STL.64 [R1], R24 ;  /* 0x0000001801007387 */ /* 0x000fe20000100a00 */
[----:B------:R-:W-:Y:S01]  /*15b0*/  IMAD.MOV.U32 R235, RZ, RZ, R46 ;  /* 0x000000ffffeb7224 */ /* 0x000fe200078e002e */
[----:B------:R-:W-:Y:S01]  /*15c0*/  MOV R228, R53 ;  /* 0x0000003500e47202 */ /* 0x000fe20000000f00 */
[----:B------:R-:W-:Y:S01]  /*15d0*/  IMAD.MOV.U32 R234, RZ, RZ, R47 ;  /* 0x000000ffffea7224 */ /* 0x000fe200078e002f */
[----:B------:R-:W-:Y:S01]  /*15e0*/  STL.64 [R1+0x8], R26 ;  /* 0x0000081a01007387 */ /* 0x000fe20000100a00 */
        /* <DEDUP_REMOVED lines=29> */
[----:B0-----:R-:W-:Y:S01]  /*17c0*/  MOV R3, R149 ;  /* 0x0000009500037202 */ /* 0x001fe20000000f00 */
[----:B------:R-:W-:Y:S01]  /*17d0*/  IMAD.MOV.U32 R217, RZ, RZ, R64 ;  /* 0x000000ffffd97224 */ /* 0x000fe200078e0040 */
[----:B------:R-:W-:Y:S01]  /*17e0*/  STL.64 [R1+0x48], R42 ;  /* 0x0000482a01007387 */ /* 0x000fe20000100a00 */
[----:B------:R-:W-:-:S02]  /*17f0*/  IMAD.MOV.U32 R215, RZ, RZ, R66 ;  /* 0x000000ffffd77224 */ /* 0x000fc400078e0042 */
[----:B------:R-:W-:Y:S01]  /*1800*/  IMAD.MOV.U32 R214, RZ, RZ, R67 ;  /* 0x000000ffffd67224 */ /* 0x000fe200078e0043 */
[----:B------:R0:W-:Y:S01]  /*1810*/  STL.64 [R1+0x50], R44 ;  /* 0x0000502c01007387 */ /* 0x0001e20000100a00 */
[----:B------:R-:W-:Y:S02]  /*1820*/  IMAD.MOV.U32 R152, RZ, RZ, R68 ;  /* 0x000000ffff987224 */ /* 0x000fe400078e0044 */
[----:B------:R-:W-:Y:S01]  /*1830*/  IMAD.MOV.U32 R153, RZ, RZ, R69 ;  /* 0x000000ffff997224 */ /* 0x000fe200078e0045 */
[----:B------:R-:W-:Y:S01]  /*1840*/  STL [R1+0x580], R162 ;  /* 0x000580a201007387 */ /* 0x000fe20000100800 */
[----:B------:R-:W-:Y:S02]  /*1850*/  IMAD.MOV.U32 R154, RZ, RZ, R70 ;  /* 0x000000ffff9a7224 */ /* 0x000fe400078e0046 */
[----:B------:R-:W-:Y:S02]  /*1860*/  IMAD.MOV.U32 R155, RZ, RZ, R71 ;  /* 0x000000ffff9b7224 */ /* 0x000fe400078e0047 */
[----:B------:R-:W-:-:S02]  /*1870*/  IMAD.MOV.U32 R156, RZ, RZ, R72 ;  /* 0x000000ffff9c7224 */ /* 0x000fc400078e0048 */
[----:B------:R-:W-:Y:S02]  /*1880*/  IMAD.MOV.U32 R157, RZ, RZ, R73 ;  /* 0x000000ffff9d7224 */ /* 0x000fe400078e0049 */
[----:B------:R-:W-:Y:S02]  /*1890*/  IMAD.MOV.U32 R158, RZ, RZ, R74 ;  /* 0x000000ffff9e7224 */ /* 0x000fe400078e004a */
[----:B------:R-:W-:Y:S02]  /*18a0*/  IMAD.MOV.U32 R159, RZ, RZ, R75 ;  /* 0x000000ffff9f7224 */ /* 0x000fe400078e004b */
        /* <DEDUP_REMOVED lines=65> */
[----:B--23--:R-:W-:Y:S02]  /*1cc0*/  IMAD.MOV.U32 R5, RZ, RZ, R147 ;  /* 0x000000ffff057224 */ /* 0x00cfe400078e0093 */
[----:B------:R-:W-:Y:S02]  /*1cd0*/  IMAD.MOV.U32 R4, RZ, RZ, R148 ;  /* 0x000000ffff047224 */ /* 0x000fe400078e0094 */
[----:B-1----:R-:W-:Y:S02]  /*1ce0*/  IMAD.MOV.U32 R2, RZ, RZ, R150 ;  /* 0x000000ffff027224 */ /* 0x002fe400078e0096 */
[----:B------:R-:W-:-:S02]  /*1cf0*/  IMAD.MOV.U32 R0, RZ, RZ, R151 ;  /* 0x000000ffff007224 */ /* 0x000fc400078e0097 */
[----:B0-----:R-:W-:-:S06]  /*1d00*/  WARPGROUP.ARRIVE ;  /* 0x00000000000079c5 */ /* 0x001fcc0000000000 */
[----:B------:R-:W-:Y:S03]  /*1d10*/  HGMMA.64x256x8.F32.TF32 R24, gdesc[UR8], RZ, !UPT, gsb0 ;  /* 0x07e00000081879f0 */ /* 0x000fe6000c0028ff */
[----:B------:R-:W-:Y:S02]  /*1d20*/  WARPGROUP.DEPBAR.LE gsb0, 0x0 ;  /* 0x00008000000079c5 */ /* 0x000fe40000010000 */
[----:B------:R-:W-:Y:S04]  /*1d30*/  STL.64 [R1+0x578], R150 ;  /* 0x0005789601007387 */ /* 0x000fe80000100a00 */
        /* <DEDUP_REMOVED lines=20> */
[----:B------:R0:W-:Y:S04]  /*1e80*/  STL.64 [R1+0x4d0], R108 ;  /* 0x0004d06c01007387 */ /* 0x0001e80000100a00 */
[----:B0-----:R-:W2:Y:S04]  /*1e90*/  LDL.LU R108, [R1] ;  /* 0x00000000016c7983 */ /* 0x001ea80000300800 */
[----:B------:R-:W2:Y:S04]  /*1ea0*/  LDL.LU R109, [R1+0x4] ;  /* 0x00000400016d7983 */ /* 0x000ea80000300800 */
        /* <DEDUP_REMOVED lines=19> */
[----:B------:R-:W2:Y:S01]  /*1fe0*/  LDL.LU R129, [R1+0x54] ;  /* 0x0000540001817983 */ /* 0x000ea20000300800 */
[----:B------:R-:W-:Y:S01]  /*1ff0*/  IMAD.MOV.U32 R130, RZ, RZ, R235 ;  /* 0x000000ffff827224 */ /* 0x000fe200078e00eb */
[----:B------:R-:W-:Y:S01]  /*2000*/  MOV R139, R226 ;  /* 0x000000e2008b7202 */ /* 0x000fe20000000f00 */
[----:B------:R-:W-:Y:S01]  /*2010*/  IMAD.MOV.U32 R131, RZ, RZ, R234 ;  /* 0x000000ffff837224 */ /* 0x000fe200078e00ea */
[----:B------:R-:W-:Y:S01]  /*2020*/  MOV R151, R214 ;  /* 0x000000d600977202 */ /* 0x000fe20000000f00 */
[----:B------:R-:W-:Y:S01]  /*2030*/  IMAD.MOV.U32 R132, RZ, RZ, R233 ;  /* 0x000000ffff847224 */ /* 0x000fe200078e00e9 */
[----:B------:R-:W-:Y:S01]  /*2040*/  MOV R235, R0 ;  /* 0x0000000000eb7202 */ /* 0x000fe20000000f00 */
[----:B------:R-:W-:Y:S01]  /*2050*/  IMAD.MOV.U32 R133, RZ, RZ, R232 ;  /* 0x000000ffff857224 */ /* 0x000fe200078e00e8 */
[----:B------:R-:W-:Y:S01]  /*2060*/  UIADD3 UR8, UR6, 0x2, URZ ;  /* 0x0000000206087890 */ /* 0x000fe2000fffe03f */
[----:B------:R-:W-:Y:S01]  /*2070*/  IMAD.MOV.U32 R134, RZ, RZ, R231 ;  /* 0x000000ffff867224 */ /* 0x000fe200078e00e7 */
[----:B------:R-:W-:Y:S01]  /*2080*/  UIADD3 UR10, UR7, 0x2, URZ ;  /* 0x00000002070a7890 */ /* 0x000fe2000fffe03f */
[----:B------:R-:W-:Y:S01]  /*2090*/  IMAD.MOV.U32 R135, RZ, RZ, R230 ;  /* 0x000000ffff877224 */ /* 0x000fe200078e00e6 */
[----:B------:R-:W-:Y:S01]  /*20a0*/  UMOV UR9, 0x40000040 ;  /* 0x4000004000097882 */ /* 0x000fe20000000000 */
[----:B------:R-:W-:Y:S01]  /*20b0*/  IMAD.MOV.U32 R136, RZ, RZ, R229 ;  /* 0x000000ffff887224 */ /* 0x000fe200078e00e5 */
[----:B------:R-:W-:Y:S01]  /*20c0*/  UMOV UR11, 0x40000040 ;  /* 0x40000040000b7882 */ /* 0x000fe20000000000 */
[----:B------:R-:W-:-:S02]  /*20d0*/  IMAD.MOV.U32 R137, RZ, RZ, R228 ;  /* 0x000000ffff897224 */ /* 0x000fc400078e00e4 */
[----:B------:R-:W-:Y:S02]  /*20e0*/  IMAD.MOV.U32 R138, RZ, RZ, R227 ;  /* 0x000000ffff8a7224 */ /* 0x000fe400078e00e3 */
[----:B------:R-:W-:Y:S02]  /*20f0*/  IMAD.MOV.U32 R140, RZ, RZ, R225 ;  /* 0x000000ffff8c7224 */ /* 0x000fe400078e00e1 */
[----:B------:R-:W-:Y:S02]  /*2100*/  IMAD.MOV.U32 R141, RZ, RZ, R224 ;  /* 0x000000ffff8d7224 */ /* 0x000fe400078e00e0 */
[----:B------:R-:W-:Y:S01]  /*2110*/  IMAD.MOV.U32 R142, RZ, RZ, R223 ;  /* 0x000000ffff8e7224 */ /* 0x000fe200078e00df */
[----:B------:R-:W-:Y:S01]  /*2120*/  MOV R223, R13 ;  /* 0x0000000d00df7202 */ /* 0x000fe20000000f00 */
        /* <DEDUP_REMOVED lines=29> */
[----:B------:R-:W-:-:S06]  /*2300*/  IMAD.MOV.U32 R234, RZ, RZ, R2 ;  /* 0x000000ffffea7224 */ /* 0x000fcc00078e0002 */
[----:B--2---:R-:W-:-:S06]  /*2310*/  WARPGROUP.ARRIVE ;  /* 0x00000000000079c5 */ /* 0x004fcc0000000000 */
[----:B------:R-:W-:Y:S03]  /*2320*/  HGMMA.64x256x8.F32.TF32 R108, gdesc[UR8], R108, gsb0 ;  /* 0x07e00000086c79f0 */ /* 0x000fe6000800286c */
[----:B------:R-:W-:Y:S02]  /*2330*/  WARPGROUP.DEPBAR.LE gsb0, 0x0 ;  /* 0x00008000000079c5 */ /* 0x000fe40000010000 */
[----:B------:R-:W-:Y:S04]  /*2340*/  STL.64 [R1], R108 ;  /* 0x0000006c01007387 */ /* 0x000fe80000100a00 */
        /* <DEDUP_REMOVED lines=63> */
[----:B0-----:R-:W2:Y:S04]  /*2740*/  LDL.LU R162, [R1+0x580] ;  /* 0x0005800001a27983 */ /* 0x001ea80000300800 */
[----:B------:R-:W3:Y:S04]  /*2750*/  LDL.LU.64 R150, [R1+0x578] ;  /* 0x0005780001967983 */ /* 0x000ee80000300a00 */
        /* <DEDUP_REMOVED lines=20> */
[----:B------:R-:W3:Y:S01]  /*28a0*/  LDL.LU.64 R108, [R1+0x4d0] ;  /* 0x0004d000016c7983 */ /* 0x000ee20000300a00 */
[----:B------:R-:W-:Y:S01]  /*28b0*/  UIADD3 UR8, UR6, 0x402, URZ ;  /* 0x0000040206087890 */ /* 0x000fe2000fffe03f */
[----:B------:R-:W-:Y:S01]  /*28c0*/  UMOV UR9, 0x40000040 ;  /* 0x4000004000097882 */ /* 0x000fe20000000000 */
[----:B---3--:R-:W-:-:S07]  /*28d0*/  WARPGROUP.ARRIVE ;  /* 0x00000000000079c5 */ /* 0x008fce0000000000 */
[----:B------:R-:W-:Y:S03]  /*28e0*/  HGMMA.64x256x8.F32.TF32 R24, gdesc[UR8], R24, gsb0 ;  /* 0x07e00000081879f0 */ /* 0x000fe60008002818 */
        /* <DEDUP_REMOVED lines=65> */
[----:B0-----:R-:W3:Y:S04]  /*2d00*/  LDL.LU.64 R24, [R1] ;  /* 0x0000000001187983 */ /* 0x001ee80000300a00 */
        /* <DEDUP_REMOVED lines=63> */
[----:B------:R-:W-:-:S02]  /*3100*/  UIADD3 UR8, UR6, 0x4, URZ ;  /* 0x0000000406087890 */ /* 0x000fc4000fffe03f */
[----:B------:R-:W-:Y:S01]  /*3110*/  UIADD3 UR10, UR7, 0x4, URZ ;  /* 0x00000004070a7890 */ /* 0x000fe2000fffe03f */
[----:B------:R-:W-:Y:S01]  /*3120*/  UMOV UR9, 0x40000040 ;  /* 0x4000004000097882 */ /* 0x000fe20000000000 */
[----:B------:R-:W-:Y:S01]  /*3130*/  UMOV UR11, 0x40000040 ;  /* 0x40000040000b7882 */ /* 0x000fe20000000000 */
[----:B---3--:R-:W-:-:S06]  /*3140*/  WARPGROUP.ARRIVE ;  /* 0x00000000000079c5 */ /* 0x008fcc0000000000 */
[----:B------:R-:W-:Y:S03]  /*3150*/  HGMMA.64x256x8.F32.TF32 R24, gdesc[UR8], R24, gsb0 ;  /* 0x07e00000081879f0 */ /* 0x000fe60008002818 */
        /* <DEDUP_REMOVED lines=34> */
[----:B------:R-:W-:-:S02]  /*3380*/  IMAD.MOV.U32 R21, RZ, RZ, R135 ;  /* 0x000000ffff157224 */ /* 0x000fc400078e0087 */
[----:B------:R-:W-:Y:S01]  /*3390*/  IMAD.MOV.U32 R216, RZ, RZ, R132 ;  /* 0x000000ffffd87224 */ /* 0x000fe200078e0084 */
[----:B------:R-:W-:Y:S01]  /*33a0*/  STL.64 [R1+0x48], R42 ;  /* 0x0000482a01007387 */ /* 0x000fe20000100a00 */
[----:B------:R-:W-:Y:S02]  /*33b0*/  IMAD.MOV.U32 R23, RZ, RZ, R133 ;  /* 0x000000ffff177224 */ /* 0x000fe400078e0085 */
[----:B------:R-:W-:Y:S01]  /*33c0*/  IMAD.MOV.U32 R214, RZ, RZ, R130 ;  /* 0x000000ffffd67224 */ /* 0x000fe200078e0082 */
[----:B------:R0:W-:Y:S01]  /*33d0*/  STL.64 [R1+0x50], R44 ;  /* 0x0000502c01007387 */ /* 0x0001e20000100a00 */
[----:B------:R-:W-:Y:S02]  /*33e0*/  IMAD.MOV.U32 R215, RZ, RZ, R131 ;  /* 0x000000ffffd77224 */ /* 0x000fe400078e0083 */
[----:B------:R-:W-:Y:S01]  /*33f0*/  IMAD.MOV.U32 R212, RZ, RZ, R128 ;  /* 0x000000ffffd47224 */ /* 0x000fe200078e0080 */
[----:B------:R-:W3:Y:S01]  /*3400*/  LDL.LU.64 R150, [R1+0x4c8] ;  /* 0x0004c80001967983 */ /* 0x000ee20000300a00 */
[----:B------:R-:W-:-:S02]  /*3410*/  IMAD.MOV.U32 R210, RZ, RZ, R126 ;  /* 0x000000ffffd27224 */ /* 0x000fc400078e007e */
[----:B------:R-:W-:Y:S01]  /*3420*/  IMAD.MOV.U32 R211, RZ, RZ, R127 ;  /* 0x000000ffffd37224 */ /* 0x000fe200078e007f */
[----:B------:R-:W3:Y:S01]  /*3430*/  LDL.LU.64 R148, [R1+0x4c0] ;  /* 0x0004c00001947983 */ /* 0x000ee20000300a00 */
[----:B------:R-:W-:Y:S02]  /*3440*/  IMAD.MOV.U32 R208, RZ, RZ, R124 ;  /* 0x000000ffffd07224 */ /* 0x000fe400078e007c */
[----:B------:R-:W-:Y:S01]  /*3450*/  IMAD.MOV.U32 R209, RZ, RZ, R125 ;  /* 0x000000ffffd17224 */ /* 0x000fe200078e007d */
[----:B------:R-:W3:Y:S01]  /*3460*/  LDL.LU.64 R146, [R1+0x4b8] ;  /* 0x0004b80001927983 */ /* 0x000ee20000300a00 */
        /* <DEDUP_REMOVED lines=122> */
[----:B0-----:R-:W3:Y:S04]  /*3c10*/  LDL.LU.64 R44, [R1+0x320] ;  /* 0x00032000012c7983 */ /* 0x001ee80000300a00 */
        /* <DEDUP_REMOVED lines=11> */
[----:B------:R-:W-:-:S02]  /*3cd0*/  UMOV UR9, 0x40000040 ;  /* 0x4000004000097882 */ /* 0x000fc40000000000 */
[----:B--2---:R-:W-:Y:S01]  /*3ce0*/  STL [R1+0x2b8], R162 ;  /* 0x0002b8a201007387 */ /* 0x004fe20000100800 */
[----:B---3--:R-:W-:-:S06]  /*3cf0*/  WARPGROUP.ARRIVE ;  /* 0x00000000000079c5 */ /* 0x008fcc0000000000 */
        /* <DEDUP_REMOVED lines=50> */
[----:B------:R-:W-:-:S02]  /*4020*/  IMAD.MOV.U32 R136, RZ, RZ, R233 ;  /* 0x000000ffff887224 */ /* 0x000fc400078e00e9 */
[----:B------:R-:W-:Y:S02]  /*4030*/  IMAD.MOV.U32 R137, RZ, RZ, R232 ;  /* 0x000000ffff897224 */ /* 0x000fe400078e00e8 */
[----:B------:R-:W-:Y:S01]  /*4040*/  IMAD.MOV.U32 R138, RZ, RZ, R231 ;  /* 0x000000ffff8a7224 */ /* 0x000fe200078e00e7 */
[----:B------:R-:W-:Y:S01]  /*4050*/  MOV R231, R7 ;  /* 0x0000000700e77202 */ /* 0x000fe20000000f00 */
        /* <DEDUP_REMOVED lines=10> */
[----:B------:R-:W-:Y:S01]  /*4100*/  IMAD.MOV.U32 R150, RZ, RZ, R219 ;  /* 0x000000ffff967224 */ /* 0x000fe200078e00db */
[----:B------:R-:W-:Y:S01]  /*4110*/  MOV R219, R21 ;  /* 0x0000001500db7202 */ /* 0x000fe20000000f00 */
[----:B------:R-:W-:Y:S02]  /*4120*/  IMAD.MOV.U32 R151, RZ, RZ, R218 ;  /* 0x000000ffff977224 */ /* 0x000fe400078e00da */
[----:B------:R-:W-:Y:S02]  /*4130*/  IMAD.MOV.U32 R162, RZ, RZ, R217 ;  /* 0x000000ffffa27224 */ /* 0x000fe400078e00d9 */
[----:B------:R-:W-:Y:S02]  /*4140*/  IMAD.MOV.U32 R130, RZ, RZ, R17 ;  /* 0x000000ffff827224 */ /* 0x000fe400078e0011 */
        /* <DEDUP_REMOVED lines=8> */
[----:B------:R-:W-:Y:S01]  /*41d0*/  IMAD.MOV.U32 R220, RZ, RZ, R20 ;  /* 0x000000ffffdc7224 */ /* 0x000fe200078e0014 */
[----:B------:R0:W5:Y:S01]  /*41e0*/  LDL.LU R17, [R1+0x2c8] ;  /* 0x0002c80001117983 */ /* 0x0001620000300800 */
[----:B------:R-:W-:-:S02]  /*41f0*/  IMAD.MOV.U32 R221, RZ, RZ, R19 ;  /* 0x000000ffffdd7224 */ /* 0x000fc400078e0013 */
[----:B------:R-:W-:Y:S01]  /*4200*/  IMAD.MOV.U32 R222, RZ, RZ, R18 ;  /* 0x000000ffffde7224 */ /* 0x000fe200078e0012 */
[----:B------:R0:W5:Y:S01]  /*4210*/  LDL.LU R16, [R1+0x2c4] ;  /* 0x0002c40001107983 */ /* 0x0001620000300800 */
[----:B------:R-:W-:Y:S02]  /*4220*/  IMAD.MOV.U32 R223, RZ, RZ, R15 ;  /* 0x000000ffffdf7224 */ /* 0x000fe400078e000f */
[----:B------:R-:W-:Y:S01]  /*4230*/  IMAD.MOV.U32 R224, RZ, RZ, R14 ;  /* 0x000000ffffe07224 */ /* 0x000fe200078e000e */
[----:B------:R0:W5:Y:S01]  /*4240*/  LDL.LU R3, [R1+0x2c0] ;  /* 0x0002c00001037983 */ /* 0x0001620000300800 */
[----:B------:R-:W-:Y:S02]  /*4250*/  IMAD.MOV.U32 R225, RZ, RZ, R13 ;  /* 0x000000ffffe17224 */ /* 0x000fe400078e000d */
[----:B------:R-:W-:Y:S01]  /*4260*/  IMAD.MOV.U32 R226, RZ, RZ, R12 ;  /* 0x000000ffffe27224 */ /* 0x000fe200078e000c */
[----:B------:R0:W5:Y:S01]  /*4270*/  LDL.LU R2, [R1+0x2bc] ;  /* 0x0002bc0001027983 */ /* 0x0001620000300800 */
[----:B------:R-:W-:-:S02]  /*4280*/  IMAD.MOV.U32 R227, RZ, RZ, R11 ;  /* 0x000000ffffe37224 */ /* 0x000fc400078e000b */
[----:B------:R-:W-:Y:S02]  /*4290*/  IMAD.MOV.U32 R228, RZ, RZ, R10 ;  /* 0x000000ffffe47224 */ /* 0x000fe400078e000a */
[----:B------:R-:W-:Y:S02]  /*42a0*/  IMAD.MOV.U32 R229, RZ, RZ, R9 ;  /* 0x000000ffffe57224 */ /* 0x000fe400078e0009 */
[----:B------:R-:W-:Y:S02]  /*42b0*/  IMAD.MOV.U32 R230, RZ, RZ, R8 ;  /* 0x000000ffffe67224 */ /* 0x000fe400078e0008 */
[----:B------:R-:W-:Y:S02]  /*42c0*/  IMAD.MOV.U32 R232, RZ, RZ, R6 ;  /* 0x000000ffffe87224 */ /* 0x000fe400078e0006 */
[----:B------:R-:W-:Y:S02]  /*42d0*/  IMAD.MOV.U32 R233, RZ, RZ, R5 ;  /* 0x000000ffffe97224 */ /* 0x000fe400078e0005 */
[----:B------:R-:W-:-:S02]  /*42e0*/  IMAD.MOV.U32 R234, RZ, RZ, R4 ;  /* 0x000000ffffea7224 */ /* 0x000fc400078e0004 */
        /* <DEDUP_REMOVED lines=68> */
[----:B-1----:R0:W5:Y:S04]  /*4730*/  LDL.LU R162, [R1+0x2b8] ;  /* 0x0002b80001a27983 */ /* 0x0021680000300800 */
[----:B------:R-:W2:Y:S04]  /*4740*/  LDL.LU.64 R150, [R1+0x2b0] ;  /* 0x0002b00001967983 */ /* 0x000ea80000300a00 */
        /* <DEDUP_REMOVED lines=20> */
[----:B------:R-:W2:Y:S01]  /*4890*/  LDL.LU.64 R108, [R1+0x208] ;  /* 0x00020800016c7983 */ /* 0x000ea20000300a00 */
[----:B------:R-:W-:Y:S01]  /*48a0*/  UIADD3 UR8, UR6, 0x406, URZ ;  /* 0x0000040606087890 */ /* 0x000fe2000fffe03f */
[----:B------:R-:W-:Y:S01]  /*48b0*/  UMOV UR9, 0x40000040 ;  /* 0x4000004000097882 */ /* 0x000fe20000000000 */
[----:B--2---:R-:W-:-:S07]  /*48c0*/  WARPGROUP.ARRIVE ;  /* 0x00000000000079c5 */ /* 0x004fce0000000000 */
[----:B------:R-:W-:Y:S03]  /*48d0*/  HGMMA.64x256x8.F32.TF32 R24, gdesc[UR8], R24, gsb0 ;  /* 0x07e00000081879f0 */ /* 0x000fe60008002818 */
[----:B------:R-:W-:Y:S02]  /*48e0*/  WARPGROUP.DEPBAR.LE gsb0, 0x0 ;  /* 0x00008000000079c5 */ /* 0x000fe40000010000 */
[----:B0-----:R-:W-:Y:S05]  /*48f0*/  @!P1 BRA `(.L_x_18) ;  /* 0x0000004000b89947 */ /* 0x001fea0003800000 */
[----:B------:R-:W-:-:S04]  /*4900*/  UIADD3 UR6, UR39, 0x1, URZ ;  /* 0x0000000127067890 */ /* 0x000fc8000fffe03f */
[----:B------:R-:W-:-:S04]  /*4910*/  UISETP.NE.AND UP0, UPT, UR6, 0x3, UPT ;  /* 0x000000030600788c */ /* 0x000fc8000bf05270 */
[----:B------:R-:W-:Y:S02]  /*4920*/  USEL UR7, URZ, 0x1, UP0 ;  /* 0x000000013f077887 */ /* 0x000fe40008000000 */
[----:B------:R-:W-:Y:S02]  /*4930*/  USEL UR6, UR6, URZ, UP0 ;  /* 0x0000003f06067287 */ /* 0x000fe40008000000 */
[----:B------:R-:W-:-:S06]  /*4940*/  ULOP3.LUT UR7, UR38, UR7, URZ, 0x3c, !UPT ;  /* 0x0000000726077292 */ /* 0x000fcc000f8e3c3f */
[----:B------:R-:W-:Y:S01]  /*4950*/  IMAD.U32 R0, RZ, RZ, UR7 ;  /* 0x00000007ff007e24 */ /* 0x000fe2000f8e00ff */
[----:B------:R-:W-:-:S06]  /*4960*/  UMOV UR7, UR39 ;  /* 0x0000002700077c82 */ /* 0x000fcc0008000000 */
.L_x_25:
[----:B------:R-:W-:Y:S05]  /*4970*/  @!P0 BRA `(.L_x_19) ;  /* 0x0000000000048947 */ /* 0x000fea0003800000 */
[----:B------:R-:W-:Y:S01]  /*4980*/  BPT.TRAP 0x1 ;  /* 0x000000040000795c */ /* 0x000fe20000300000 */
.L_x_19:
[----:B------:R-:W0:Y:S01]  /*4990*/  S2UR UR8, SR_CgaCtaId ;  /* 0x00000000000879c3 */ /* 0x000e220000008800 */
[----:B------:R-:W-:Y:S01]  /*49a0*/  UMOV UR12, 0x400 ;  /* 0x00000400000c7882 */ /* 0x000fe20000000000 */
[----:B------:R-:W-:Y:S01]  /*49b0*/  SHF.L.U32 R4, R0, 0x1f, RZ ;  /* 0x0000001f00047819 */ /* 0x000fe200000006ff */
[----:B0-----:R-:W-:-:S04]  /*49c0*/  ULEA UR12, UR8, UR12, 0x18 ;  /* 0x0000000c080c7291 */ /* 0x001fc8000f8ec03f */
[----:B------:R-:W-:-:S09]  /*49d0*/  ULEA UR8, UR6, UR12, 0x3 ;  /* 0x0000000c06087291 */ /* 0x000fd2000f8e183f */
[----:B------:R0:W1:Y:S01]  /*49e0*/  SYNCS.PHASECHK.TRANS64.TRYWAIT P1, [UR8], R4 ;  /* 0x00000004ff0075a7 */ /* 0x0000620008020148 */
[----:B------:R-:W-:Y:S05]  /*49f0*/  @!P0 BRA `(.L_x_20) ;  /* 0x0000000000048947 */ /* 0x000fea0003800000 */
[----:B------:R-:W-:Y:S01]  /*4a00*/  BPT.TRAP 0x1 ;  /* 0x000000040000795c */ /* 0x000fe20000300000 */
.L_x_20:
[----:B-1----:R-:W-:Y:S05]  /*4a10*/  @P1 BRA `(.L_x_21) ;  /* 0x0000000000081947 */ /* 0x002fea0003800000 */
[----:B------:R-:W1:Y:S02]  /*4a20*/  SYNCS.PHASECHK.TRANS64.TRYWAIT P1, [UR8], R4 ;  /* 0x00000004ff0075a7 */ /* 0x000e640008020148 */
[----:B-1----:R-:W-:Y:S05]  /*4a30*/  @!P1 BRA `(.L_x_22) ;  /* 0x0000016000e09947 */ /* 0x002fea0003800000 */
.L_x_21:
        /* <DEDUP_REMOVED lines=64> */
[----:B--2---:R-:W2:Y:S04]  /*4e40*/  LDL.LU.64 R24, [R1] ;  /* 0x0000000001187983 */ /* 0x004ea80000300a00 */
        /* <DEDUP_REMOVED lines=63> */
[----:B------:R-:W-:-:S02]  /*5240*/  ULEA UR13, UR6, UR4, 0xb ;  /* 0x00000004060d7291 */ /* 0x000fc4000f8e583f */
[----:B------:R-:W-:Y:S01]  /*5250*/  ULEA UR14, UR6, UR5, 0xb ;  /* 0x00000005060e7291 */ /* 0x000fe2000f8e583f */
[----:B-----5:R-:W-:Y:S01]  /*5260*/  STL [R1+0x2cc], R17 ;  /* 0x0002cc1101007387 */ /* 0x020fe20000100800 */
[----:B------:R-:W-:Y:S01]  /*5270*/  UMOV UR9, 0x40000040 ;  /* 0x4000004000097882 */ /* 0x000fe20000000000 */
[----:B------:R-:W-:Y:S02]  /*5280*/  UMOV UR11, 0x40000040 ;  /* 0x40000040000b7882 */ /* 0x000fe40000000000 */
[----:B------:R-:W-:Y:S01]  /*5290*/  UMOV UR8, UR13 ;  /* 0x0000000d00087c82 */ /* 0x000fe20008000000 */
[----:B------:R-:W-:Y:S01]  /*52a0*/  STL [R1+0x2c8], R16 ;  /* 0x0002c81001007387 */ /* 0x000fe20000100800 */
[----:B------:R-:W-:-:S03]  /*52b0*/  UMOV UR10, UR14 ;  /* 0x0000000e000a7c82 */ /* 0x000fc60008000000 */
[----:B------:R-:W-:Y:S04]  /*52c0*/  STL [R1+0x2c4], R3 ;  /* 0x0002c40301007387 */ /* 0x000fe80000100800 */
[----:B------:R3:W-:Y:S04]  /*52d0*/  STL [R1+0x2c0], R2 ;  /* 0x0002c00201007387 */ /* 0x0007e80000100800 */
[----:B------:R4:W-:Y:S01]  /*52e0*/  STL [R1+0x2bc], R0 ;  /* 0x0002bc0001007387 */ /* 0x0009e20000100800 */
[----:B--2---:R-:W-:-:S06]  /*52f0*/  WARPGROUP.ARRIVE ;  /* 0x00000000000079c5 */ /* 0x004fcc0000000000 */
[----:B------:R-:W-:Y:S03]  /*5300*/  HGMMA.64x256x8.F32.TF32 R24, gdesc[UR8], R24, gsb0 ;  /* 0x07e00000081879f0 */ /* 0x000fe60008002818 */
[----:B------:R-:W-:Y:S02]  /*5310*/  WARPGROUP.DEPBAR.LE gsb0, 0x0 ;  /* 0x00008000000079c5 */ /* 0x000fe40000010000 */
[----:B------:R-:W-:Y:S01]  /*5320*/  STL.64 [R1], R24 ;  /* 0x0000001801007387 */ /* 0x000fe20000100a00 */
[----:B---3--:R-:W-:Y:S01]  /*5330*/  IMAD.MOV.U32 R2, RZ, RZ, R150 ;  /* 0x000000ffff027224 */ /* 0x008fe200078e0096 */
[----:B------:R-:W-:Y:S01]  /*5340*/  MOV R10, R142 ;  /* 0x0000008e000a7202 */ /* 0x000fe20000000f00 */
[----:B----4-:R-:W-:Y:S01]  /*5350*/  IMAD.MOV.U32 R0, RZ, RZ, R151 ;  /* 0x000000ffff007224 */ /* 0x010fe200078e0097 */
[----:B------:R-:W-:Y:S01]  /*5360*/  STL.64 [R1+0x8], R26 ;  /* 0x0000081a01007387 */ /* 0x000fe20000100a00 */
[----:B01----:R-:W-:Y:S01]  /*5370*/  IMAD.MOV.U32 R4, RZ, RZ, R148 ;  /* 0x000000ffff047224 */ /* 0x003fe200078e0094 */
        /* <DEDUP_REMOVED lines=33> */
[----:B------:R0:W-:Y:S01]  /*5590*/  STL.64 [R1+0x50], R44 ;  /* 0x0000502c01007387 */ /* 0x0001e20000100a00 */
[----:B------:R-:W-:Y:S02]  /*55a0*/  IMAD.MOV.U32 R212, RZ, RZ, R128 ;  /* 0x000000ffffd47224 */ /* 0x000fe400078e0080 */
[----:B------:R-:W-:Y:S01]  /*55b0*/  IMAD.MOV.U32 R23, RZ, RZ, R129 ;  /* 0x000000ffff177224 */ /* 0x000fe200078e0081 */
[----:B------:R-:W2:Y:S01]  /*55c0*/  LDL.LU.64 R150, [R1+0x780] ;  /* 0x0007800001967983 */ /* 0x000ea20000300a00 */
[----:B------:R-:W-:Y:S02]  /*55d0*/  IMAD.MOV.U32 R210, RZ, RZ, R126 ;  /* 0x000000ffffd27224 */ /* 0x000fe400078e007e */
[----:B------:R-:W-:Y:S01]  /*55e0*/  IMAD.MOV.U32 R211, RZ, RZ, R127 ;  /* 0x000000ffffd37224 */ /* 0x000fe200078e007f */
[----:B------:R-:W2:Y:S01]  /*55f0*/  LDL.LU.64 R148, [R1+0x778] ;  /* 0x0007780001947983 */ /* 0x000ea20000300a00 */
[----:B------:R-:W-:-:S02]  /*5600*/  IMAD.MOV.U32 R208, RZ, RZ, R124 ;  /* 0x000000ffffd07224 */ /* 0x000fc400078e007c */
[----:B------:R-:W-:Y:S01]  /*5610*/  IMAD.MOV.U32 R209, RZ, RZ, R125 ;  /* 0x000000ffffd17224 */ /* 0x000fe200078e007d */
[----:B------:R-:W2:Y:S01]  /*5620*/  LDL.LU.64 R146, [R1+0x770] ;  /* 0x0007700001927983 */ /* 0x000ea20000300a00 */
        /* <DEDUP_REMOVED lines=105> */
[----:B------:R-:W-:-:S03]  /*5cc0*/  IMAD.MOV.U32 R234, RZ, RZ, R47 ;  /* 0x000000ffffea7224 */ /* 0x000fc600078e002f */
        /* <DEDUP_REMOVED lines=15> */
[----:B0-----:R-:W2:Y:S04]  /*5dc0*/  LDL.LU.64 R44, [R1+0x5d8] ;  /* 0x0005d800012c7983 */ /* 0x001ea80000300a00 */
        /* <DEDUP_REMOVED lines=11> */
[----:B------:R-:W-:-:S02]  /*5e80*/  UMOV UR9, 0x40000040 ;  /* 0x4000004000097882 */ /* 0x000fc40000000000 */
[----:B------:R-:W-:Y:S01]  /*5e90*/  STL [R1+0x580], R162 ;  /* 0x000580a201007387 */ /* 0x000fe20000100800 */
[----:B--2---:R-:W-:-:S06]  /*5ea0*/  WARPGROUP.ARRIVE ;  /* 0x00000000000079c5 */ /* 0x004fcc0000000000 */
        /* <DEDUP_REMOVED lines=92> */
[----:B------:R-:W-:Y:S02]  /*6470*/  UIADD3 UR8, UR13, 0x2, URZ ;  /* 0x000000020d087890 */ /* 0x000fe4000fffe03f */
[----:B------:R-:W-:Y:S01]  /*6480*/  UIADD3 UR10, UR14, 0x2, URZ ;  /* 0x000000020e0a7890 */ /* 0x000fe2000fffe03f */
[----:B------:R-:W-:Y:S01]  /*6490*/  UMOV UR9, 0x40000040 ;  /* 0x4000004000097882 */ /* 0x000fe20000000000 */
[----:B------:R-:W-:Y:S01]  /*64a0*/  UMOV UR11, 0x40000040 ;  /* 0x40000040000b7882 */ /* 0x000fe20000000000 */
        /* <DEDUP_REMOVED lines=236> */
[----:B------:R-:W-:Y:S01]  /*7370*/  STL.64 [R1+0x30], R36 ;  /* 0x0000302401007387 */ /* 0x000fe20000100a00 */
[----:B------:R-:W-:-:S03]  /*7380*/  IMAD.MOV.U32 R5, RZ, RZ, R150 ;  /* 0x000000ffff057224 */ /* 0x000fc600078e0096 */
[----:B------:R-:W-:Y:S01]  /*7390*/  STL.64 [R1+0x38], R38 ;  /* 0x0000382601007387 */ /* 0x000fe20000100a00 */
[----:B------:R-:W-:-:S03]  /*73a0*/  IMAD.MOV.U32 R4, RZ, RZ, R151 ;  /* 0x000000ffff047224 */ /* 0x000fc600078e0097 */
[----:B------:R-:W-:Y:S01]  /*73b0*/  STL.64 [R1+0x40], R40 ;  /* 0x0000402801007387 */ /* 0x000fe20000100a00 */
[----:B------:R-:W-:-:S03]  /*73c0*/  IMAD.MOV.U32 R7, RZ, RZ, R148 ;  /* 0x000000ffff077224 */ /* 0x000fc600078e0094 */
[----:B------:R-:W-:Y:S01]  /*73d0*/  STL.64 [R1+0x48], R42 ;  /* 0x0000482a01007387 */ /* 0x000fe20000100a00 */
[----:B------:R-:W-:-:S03]  /*73e0*/  IMAD.MOV.U32 R6, RZ, RZ, R149 ;  /* 0x000000ffff067224 */ /* 0x000fc600078e0095 */
[----:B------:R0:W-:Y:S01]  /*73f0*/  STL.64 [R1+0x50], R44 ;  /* 0x0000502c01007387 */ /* 0x0001e20000100a00 */
[----:B------:R-:W-:Y:S01]  /*7400*/  IMAD.MOV.U32 R9, RZ, RZ, R146 ;  /* 0x000000ffff097224 */ /* 0x000fe200078e0092 */
[----:B------:R-:W-:Y:S01]  /*7410*/  MOV R11, R144 ;  /* 0x00000090000b7202 */ /* 0x000fe20000000f00 */
[----:B------:R-:W-:Y:S01]  /*7420*/  IMAD.MOV.U32 R8, RZ, RZ, R147 ;  /* 0x000000ffff087224 */ /* 0x000fe200078e0093 */
[----:B------:R-:W3:Y:S01]  /*7430*/  LDL.LU.64 R150, [R1+0x4c8] ;  /* 0x0004c80001967983 */ /* 0x000ee20000300a00 */
[----:B------:R-:W-:-:S03]  /*7440*/  IMAD.MOV.U32 R10, RZ, RZ, R145 ;  /* 0x000000ffff0a7224 */ /* 0x000fc600078e0091 */
[----:B------:R-:W3:Y:S01]  /*7450*/  LDL.LU.64 R148, [R1+0x4c0] ;  /* 0x0004c00001947983 */ /* 0x000ee20000300a00 */
[----:B------:R-:W-:Y:S02]  /*7460*/  IMAD.MOV.U32 R13, RZ, RZ, R142 ;  /* 0x000000ffff0d7224 */ /* 0x000fe400078e008e */
        /* <DEDUP_REMOVED lines=251> */
[----:B------:R-:W-:Y:S01]  /*8420*/  IMAD.MOV.U32 R228, RZ, RZ, R11 ;  /* 0x000000ffffe47224 */ /* 0x000fe200078e000b */
[----:B------:R0:W5:Y:S01]  /*8430*/  LDL.LU R0, [R1+0x2bc] ;  /* 0x0002bc0001007983 */ /* 0x0001620000300800 */
        /* <DEDUP_REMOVED lines=102> */
[----:B------:R-:W-:Y:S01]  /*8aa0*/  BPT.TRAP 0x1 ;  /* 0x000000040000795c */ /* 0x000fe20000300000 */
.L_x_23:
[----:B------:R-:W-:Y:S02]  /*8ab0*/  UISETP.GT.U32.AND UP0, UPT, UR40, 0x1, UPT ;  /* 0x000000012800788c */ /* 0x000fe4000bf04070 */
[----:B------:R-:W-:-:S04]  /*8ac0*/  ULEA UR12, UR7, UR12, 0x3 ;  /* 0x0000000c070c7291 */ /* 0x000fc8000f8e183f */
[----:B------:R-:W-:Y:S01]  /*8ad0*/  UIADD3 UR12, UR12, 0x18, URZ ;  /* 0x000000180c0c7890 */ /* 0x000fe2000fffe03f */
[----:B------:R-:W-:-:S03]  /*8ae0*/  PLOP3.LUT P1, PT, PT, PT, UP0, 0x80, 0x0 ;  /* 0x000000000000781c */ /* 0x000fc60003f2f008 */
[----:B------:R-:W-:-:S09]  /*8af0*/  UPRMT UR12, URZ, 0x654, UR12 ;  /* 0x000006543f0c7896 */ /* 0x000fd2000800000c */
[----:B------:R-:W-:Y:S01]  /*8b00*/  SYNCS.ARRIVE.TRANS64.RED.A1T0 RZ, [UR12], RZ ;  /* 0x000000ffffff79a7 */ /* 0x000fe2000810040c */
[----:B------:R-:W-:Y:S05]  /*8b10*/  @P1 BRA `(.L_x_24) ;  /* 0x0000000000041947 */ /* 0x000fea0003800000 */
[----:B------:R-:W-:Y:S01]  /*8b20*/  BPT.TRAP 0x1 ;  /* 0x000000040000795c */ /* 0x000fe20000300000 */
.L_x_24:
[----:B------:R-:W-:Y:S01]  /*8b30*/  UIADD3 UR6, UR6, 0x1, URZ ;  /* 0x0000000106067890 */ /* 0x000fe2000fffe03f */
[C---:B-----5:R-:W-:Y:S01]  /*8b40*/  ISETP.GT.AND P1, PT, R3.reuse, 0x1, PT ;  /* 0x000000010300780c */ /* 0x060fe20003f24270 */
[----:B------:R-:W-:Y:S01]  /*8b50*/  UIADD3 UR7, UR7, 0x1, URZ ;  /* 0x0000000107077890 */ /* 0x000fe2000fffe03f */
[----:B------:R-:W-:Y:S01]  /*8b60*/  VIADD R3, R3, 0xffffffff ;  /* 0xffffffff03037836 */ /* 0x000fe20000000000 */
[----:B------:R-:W-:Y:S02]  /*8b70*/  UISETP.NE.AND UP0, UPT, UR6, 0x3, UPT ;  /* 0x000000030600788c */ /* 0x000fe4000bf05270 */
[----:B------:R-:W-:Y:S02]  /*8b80*/  UISETP.NE.AND UP1, UPT, UR7, 0x3, UPT ;  /* 0x000000030700788c */ /* 0x000fe4000bf25270 */
[----:B------:R-:W-:Y:S02]  /*8b90*/  USEL UR8, URZ, 0x1, UP0 ;  /* 0x000000013f087887 */ /* 0x000fe40008000000 */
[----:B------:R-:W-:-:S02]  /*8ba0*/  USEL UR6, UR6, URZ, UP0 ;  /* 0x0000003f06067287 */ /* 0x000fc40008000000 */
[----:B------:R-:W-:Y:S02]  /*8bb0*/  USEL UR7, UR7, URZ, UP1 ;  /* 0x0000003f07077287 */ /* 0x000fe40008800000 */
[----:B------:R-:W-:Y:S01]  /*8bc0*/  LOP3.LUT R0, R0, UR8, RZ, 0x3c, !PT ;  /* 0x0000000800007c12 */ /* 0x000fe2000f8e3cff */
[----:B------:R-:W-:Y:S09]  /*8bd0*/  @P1 BRA `(.L_x_25) ;  /* 0xffffffbc00641947 */ /* 0x000ff2000383ffff */
.L_x_18:
[----:B------:R-:W0:Y:S02]  /*8be0*/  LDC R0, c[0x0][0x28c] ;  /* 0x0000a300ff007b82 */ /* 0x000e240000000800 */
[----:B0-----:R-:W-:-:S13]  /*8bf0*/  ISETP.GE.AND P1, PT, R0, 0x1, PT ;  /* 0x000000010000780c */ /* 0x001fda0003f26270 */
[----:B------:R-:W-:Y:S05]  /*8c00*/  @!P1 BRA `(.L_x_26) ;  /* 0x00000000004c9947 */ /* 0x000fea0003800000 */
[----:B------:R-:W-:Y:S05]  /*8c10*/  @!P0 BRA `(.L_x_27) ;  /* 0x0000000000048947 */ /* 0x000fea0003800000 */
[----:B------:R-:W-:Y:S01]  /*8c20*/  BPT.TRAP 0x1 ;  /* 0x000000040000795c */ /* 0x000fe20000300000 */
.L_x_27:
[----:B------:R-:W0:Y:S01]  /*8c30*/  S2UR UR7, SR_CgaCtaId ;  /* 0x00000000000779c3 */ /* 0x000e220000008800 */
[----:B------:R-:W-:-:S04]  /*8c40*/  UISETP.LT.AND UP0, UPT, UR44, 0x1, UPT ;  /* 0x000000012c00788c */ /* 0x000fc8000bf01270 */
[----:B------:R-:W-:Y:S02]  /*8c50*/  USEL UR6, UR44, 0x1, UP0 ;  /* 0x000000012c067887 */ /* 0x000fe40008000000 */
[----:B------:R-:W-:Y:S02]  /*8c60*/  UISETP.GT.U32.AND UP0, UPT, UR40, 0x1, UPT ;  /* 0x000000012800788c */ /* 0x000fe4000bf04070 */
[----:B------:R-:W-:-:S04]  /*8c70*/  UIADD3 UR6, UR39, UR44, -UR6 ;  /* 0x0000002c27067290 */ /* 0x000fc8000fffe806 */
[----:B------:R-:W-:Y:S01]  /*8c80*/  UIMAD.WIDE.U32 UR4, UR6, -0x55555555, URZ ;  /* 0xaaaaaaab060478a5 */ /* 0x000fe2000f8e003f */
[----:B------:R-:W-:-:S03]  /*8c90*/  PLOP3.LUT P0, PT, PT, PT, UP0, 0x80, 0x0 ;  /* 0x000000000000781c */ /* 0x000fc60003f0f008 */
[----:B------:R-:W-:-:S03]  /*8ca0*/  USHF.R.U32.HI UR4, URZ, 0x1, UR5 ;  /* 0x000000013f047899 */ /* 0x000fc60008011605 */
[----:B------:R-:W-:Y:S01]  /*8cb0*/  UMOV UR5, 0x400 ;  /* 0x0000040000057882 */ /* 0x000fe20000000000 */
[----:B------:R-:W-:Y:S02]  /*8cc0*/  UIMAD UR6, UR4, -0x3, UR6 ;  /* 0xfffffffd040678a4 */ /* 0x000fe4000f8e0206 */
[----:B0-----:R-:W-:-:S04]  /*8cd0*/  ULEA UR5, UR7, UR5, 0x18 ;  /* 0x0000000507057291 */ /* 0x001fc8000f8ec03f */
[----:B------:R-:W-:-:S04]  /*8ce0*/  ULEA UR6, UR6, UR5, 0x3 ;  /* 0x0000000506067291 */ /* 0x000fc8000f8e183f */
[----:B------:R-:W-:-:S04]  /*8cf0*/  UIADD3 UR6, UR6, 0x18, URZ ;  /* 0x0000001806067890 */ /* 0x000fc8000fffe03f */
[----:B------:R-:W-:-:S09]  /*8d00*/  UPRMT UR6, URZ, 0x654, UR6 ;  /* 0x000006543f067896 */ /* 0x000fd20008000006 */
[----:B------:R-:W-:Y:S01]  /*8d10*/  SYNCS.ARRIVE.TRANS64.RED.A1T0 RZ, [UR6], RZ ;  /* 0x000000ffffff79a7 */ /* 0x000fe20008100406 */
[----:B------:R-:W-:Y:S05]  /*8d20*/  @P0 BRA `(.L_x_26) ;  /* 0x0000000000040947 */ /* 0x000fea0003800000 */
[----:B------:R-:W-:Y:S01]  /*8d30*/  BPT.TRAP 0x1 ;  /* 0x000000040000795c */ /* 0x000fe20000300000 */
.L_x_26:
[----:B------:R-:W0:Y:S01]  /*8d40*/  S2R R8, SR_TID.X ;  /* 0x0000000000087919 */ /* 0x000e220000002100 */
[----:B------:R-:W-:Y:S01]  /*8d50*/  IMAD.MOV.U32 R19, RZ, RZ, 0x6540 ;  /* 0x00006540ff137424 */ /* 0x000fe200078e00ff */
[----:B------:R-:W-:Y:S01]  /*8d60*/  USHF.R.S32.HI UR10, URZ, 0x1f, UR43 ;  /* 0x0000001f3f0a7899 */ /* 0x000fe2000801142b */
[----:B-----5:R-:W-:Y:S01]  /*8d70*/  LOP3.LUT R4, R162, 0x1, RZ, 0xc0, !PT ;  /* 0x00000001a2047812 */ /* 0x020fe200078ec0ff */
[----:B------:R-:W-:Y:S01]  /*8d80*/  ULDC.64 UR8, c[0x0][0x5d0] ;  /* 0x0001740000087ab9 */ /* 0x000fe20000000a00 */
[----:B------:R-:W-:Y:S01]  /*8d90*/  UIMAD.WIDE UR6, UR41, 0x100, URZ ;  /* 0x00000100290678a5 */ /* 0x000fe2000f8e023f */
[----:B------:R-:W-:Y:S01]  /*8da0*/  IMAD.U32 R6, RZ, RZ, UR8 ;  /* 0x00000008ff067e24 */ /* 0x000fe2000f8e00ff */
[----:B------:R-:W-:Y:S01]  /*8db0*/  UIMAD UR4, UR10, UR8, URZ ;  /* 0x000000080a0472a4 */ /* 0x000fe2000f8e023f */
[----:B------:R-:W-:Y:S01]  /*8dc0*/  IMAD.SHL.U32 R3, R4, 0x40, RZ ;  /* 0x0000004004037824 */ /* 0x000fe200078e00ff */
[----:B------:R-:W-:Y:S02]  /*8dd0*/  USHF.L.U32 UR41, UR41, 0x8, URZ ;  /* 0x0000000829297899 */ /* 0x000fe4000800063f */
[----:B------:R-:W-:Y:S01]  /*8de0*/  UIMAD UR4, UR43, UR9, UR4 ;  /* 0x000000092b0472a4 */ /* 0x000fe2000f8e0204 */
[----:B------:R-:W-:Y:S01]  /*8df0*/  ULDC UR8, c[0x0][0x284] ;  /* 0x0000a10000087ab9 */ /* 0x000fe20000000800 */
[----:B------:R-:W-:Y:S01]  /*8e00*/  UIADD3 UR39, UR44, UR39, URZ ;  /* 0x000000272c277290 */ /* 0x000fe2000fffe03f */
[----:B------:R-:W-:Y:S01]  /*8e10*/  MOV R158, UR8 ;  /* 0x00000008009e7c02 */ /* 0x000fe20008000f00 */
[----:B------:R-:W-:-:S02]  /*8e20*/  UISETP.GE.U32.AND UP2, UPT, UR44, 0x3, UPT ;  /* 0x000000032c00788c */ /* 0x000fc4000bf46070 */
[----:B------:R-:W-:-:S04]  /*8e30*/  UISETP.GT.U32.AND UP1, UPT, UR39, 0x2, UPT ;  /* 0x000000022700788c */ /* 0x000fc8000bf24070 */
[----:B------:R-:W-:Y:S01]  /*8e40*/  UISETP.LT.U32.AND UP1, UPT, UR44, 0x3, UP1 ;  /* 0x000000032c00788c */ /* 0x000fe20008f21070 */
[C---:B0-----:R-:W-:Y:S01]  /*8e50*/  IMAD.SHL.U32 R18, R8.reuse, 0x2, RZ ;  /* 0x0000000208127824 */ /* 0x041fe200078e00ff */
[----:B------:R-:W-:Y:S02]  /*8e60*/  SHF.R.U32.HI R0, RZ, 0x2, R8 ;  /* 0x00000002ff007819 */ /* 0x000fe40000011608 */
[----:B------:R-:W-:Y:S02]  /*8e70*/  LOP3.LUT R5, R8, 0x60, RZ, 0xc0, !PT ;  /* 0x0000006008057812 */ /* 0x000fe400078ec0ff */
[----:B------:R-:W-:Y:S02]  /*8e80*/  LOP3.LUT R18, R18, 0x6, RZ, 0xc0, !PT ;  /* 0x0000000612127812 */ /* 0x000fe400078ec0ff */
[----:B------:R-:W-:Y:S02]  /*8e90*/  LOP3.LUT R0, R0, 0x7, RZ, 0xc0, !PT ;  /* 0x0000000700007812 */ /* 0x000fe400078ec0ff */
[----:B------:R-:W-:Y:S01]  /*8ea0*/  PRMT R18, R18, R19, UR42 ;  /* 0x0000002a12127e16 */ /* 0x000fe20008000013 */
[----:B------:R-:W-:Y:S01]  /*8eb0*/  USHF.L.U32 UR42, UR42, 0x8, URZ ;  /* 0x000000082a2a7899 */ /* 0x000fe2000800063f */
[----:B------:R-:W-:-:S02]  /*8ec0*/  SHF.R.U32.HI R5, RZ, 0x1, R5 ;  /* 0x00000001ff057819 */ /* 0x000fc40000011605 */
[----:B------:R-:W-:Y:S02]  /*8ed0*/  SHF.R.S32.HI R19, RZ, 0x1f, R18 ;  /* 0x0000001fff137819 */ /* 0x000fe40000011412 */
[--C-:B------:R-:W-:Y:S02]  /*8ee0*/  LOP3.LUT R3, R3, 0x40, R0.reuse, 0xe2, !PT ;  /* 0x0000004003037812 */ /* 0x100fe400078ee200 */
[----:B------:R-:W-:Y:S01]  /*8ef0*/  IADD3 R0, RZ, -R5, -R0 ;  /* 0x80000005ff007210 */ /* 0x000fe20007ffe800 */
[----:B------:R-:W-:Y:S01]  /*8f00*/  IMAD.WIDE.U32 R6, R6, UR43, R18 ;  /* 0x0000002b06067c25 */ /* 0x000fe2000f8e0012 */
[----:B------:R-:W-:-:S03]  /*8f10*/  LOP3.LUT R3, R3, UR6, R5, 0xfe, !PT ;  /* 0x0000000603037c12 */ /* 0x000fc6000f8efe05 */
[----:B------:R-:W-:Y:S01]  /*8f20*/  VIADD R7, R7, UR4 ;  /* 0x0000000407077c36 */ /* 0x000fe20008000000 */
[----:B------:R-:W-:Y:S01]  /*8f30*/  ULDC UR4, c[0x0][0x288] ;  /* 0x0000a20000047ab9 */ /* 0x000fe20000000800 */
[----:B------:R-:W-:Y:S01]  /*8f40*/  IMAD R0, R4, -0x40, R0 ;  /* 0xffffffc004007824 */ /* 0x000fe200078e0200 */
[----:B------:R-:W-:Y:S01]  /*8f50*/  UISETP.GE.AND UP0, UPT, UR42, UR4, UPT ;  /* 0x000000042a00728c */ /* 0x000fe2000bf06270 */
[----:B------:R-:W-:-:S03]  /*8f60*/  IMAD.MOV.U32 R4, RZ, RZ, -0x2 ;  /* 0xfffffffeff047424 */ /* 0x000fc600078e00ff */
[----:B------:R-:W-:Y:S02]  /*8f70*/  UISETP.GE.OR UP0, UPT, UR41, UR8, UP0 ;  /* 0x000000082900728c */ /* 0x000fe40008706670 */
[----:B------:R-:W-:Y:S01]  /*8f80*/  IADD3 R158, R158, -UR41, R0 ;  /* 0x800000299e9e7c10 */ /* 0x000fe2000fffe000 */
[----:B------:R-:W-:Y:S01]  /*8f90*/  USEL UR8, URZ, 0x1, !UP1 ;  /* 0x000000013f087887 */ /* 0x000fe2000c800000 */
[----:B------:R-:W-:Y:S01]  /*8fa0*/  LOP3.LUT R0, R8, 0x3, RZ, 0xc0, !PT ;  /* 0x0000000308007812 */ /* 0x000fe200078ec0ff */
[----:B------:R-:W-:Y:S01]  /*8fb0*/  UMOV UR41, 0xffffffff ;  /* 0xffffffff00297882 */ /* 0x000fe20000000000 */
[----:B------:R-:W-:Y:S01]  /*8fc0*/  PLOP3.LUT P0, PT, PT, PT, UP0, 0x80, 0x0 ;  /* 0x000000000000781c */ /* 0x000fe20003f0f008 */
[----:B------:R-:W-:Y:S02]  /*8fd0*/  ULOP3.LUT UR38, UR38, UR8, URZ, 0x3c, !UPT ;  /* 0x0000000826267292 */ /* 0x000fe4000f8e3c3f */
[----:B------:R-:W-:Y:S01]  /*8fe0*/  IMAD R0, R0, R4, UR4 ;  /* 0x0000000400007e24 */ /* 0x000fe2000f8e0204 */
[----:B------:R-:W-:-:S03]  /*8ff0*/  UIMAD.WIDE.U32 UR4, UR39, -0x55555555, URZ ;  /* 0xaaaaaaab270478a5 */ /* 0x000fc6000f8e003f */
[----:B------:R-:W-:Y:S01]  /*9000*/  VIADD R0, R0, -UR42 ;  /* 0x8000002a00007c36 */ /* 0x000fe20008000000 */
[----:B------:R-:W-:-:S04]  /*9010*/  USHF.R.U32.HI UR4, URZ, 0x1, UR5 ;  /* 0x000000013f047899 */ /* 0x000fc80008011605 */
[----:B------:R-:W-:Y:S02]  /*9020*/  UIMAD UR39, UR4, -0x3, UR39 ;  /* 0xfffffffd042778a4 */ /* 0x000fe4000f8e0227 */
[----:B------:R-:W-:Y:S01]  /*9030*/  @UP2 ULOP3.LUT UR38, UR38, 0x1, UR4, 0x78, !UPT ;  /* 0x0000000126262892 */ /* 0x000fe2000f8e7804 */
[----:B------:R-:W-:Y:S11]  /*9040*/  @P0 BRA `(.L_x_28) ;  /* 0x000000fc00a80947 */ /* 0x000ff60003800000 */
[----:B------:R-:W-:Y:S01]  /*9050*/  FSETP.NEU.AND P0, PT, R16, RZ, PT ;  /* 0x000000ff1000720b */ /* 0x000fe20003f0d000 */
[----:B------:R-:W-:Y:S01]  /*9060*/  ULDC.64 UR8, c[0x0][0x5c8] ;  /* 0x0001720000087ab9 */ /* 0x000fe20000000a00 */
[----:B------:R-:W-:Y:S01]  /*9070*/  ISETP.GT.AND P3, PT, R158, RZ, PT ;  /* 0x000000ff9e00720c */ /* 0x000fe20003f64270 */
[----:B------:R-:W-:Y:S01]  /*9080*/  UIMAD UR4, UR7, UR8, URZ ;  /* 0x00000008070472a4 */ /* 0x000fe2000f8e023f */
[----:B------:R-:W-:Y:S01]  /*9090*/  IMAD.U32 R10, RZ, RZ, UR9 ;  /* 0x00000009ff0a7e24 */ /* 0x000fe2000f8e00ff */
[----:B------:R-:W-:Y:S01]  /*90a0*/  BSSY B0, `(.L_x_28) ;  /* 0x0000fe4000007945 */ /* 0x000fe20003800000 */
[----:B------:R-:W-:Y:S01]  /*90b0*/  IMAD.WIDE.U32 R6, R3, UR8, R6 ;  /* 0x0000000803067c25 */ /* 0x000fe2000f8e0006 */
[----:B------:R-:W-:-:S03]  /*90c0*/  ISETP.GT.AND P1, PT, R0, RZ, P3 ;  /* 0x000000ff0000720c */ /* 0x000fc60001f24270 */
[----:B------:R-:W-:-:S04]  /*90d0*/  IMAD R10, R3, R10, UR4 ;  /* 0x00000004030a7e24 */ /* 0x000fc8000f8e020a */
[----:B------:R-:W-:Y:S01]  /*90e0*/  IMAD.IADD R10, R7, 0x1, R10 ;  /* 0x00000001070a7824 */ /* 0x000fe200078e020a */
[----:B------:R-:W-:Y:S06]  /*90f0*/  @!P0 BRA `(.L_x_29) ;  /* 0x000000ac00448947 */ /* 0x000fec0003800000 */
[----:B------:R-:W0:Y:S01]  /*9100*/  LDC.64 R22, c[0x0][0x5b8] ;  /* 0x00016e00ff167b82 */ /* 0x000e220000000a00 */
[----:B------:R-:W2:Y:S01]  /*9110*/  LDL.LU R11, [R1] ;  /* 0x00000000010b7983 */ /* 0x000ea20000300800 */
[----:B------:R-:W-:-:S06]  /*9120*/  ULDC.64 UR4, c[0x0][0x5c0] ;  /* 0x0001700000047ab9 */ /* 0x000fcc0000000a00 */
[----:B------:R-:W1:Y:S08]  /*9130*/  LDC.64 R14, c[0x0][0x5b0] ;  /* 0x00016c00ff0e7b82 */ /* 0x000e700000000a00 */
[----:B------:R-:W3:Y:S01]  /*9140*/  LDC.64 R12, c[0x0][0x5a8] ;  /* 0x00016a00ff0c7b82 */ /* 0x000ee20000000a00 */
[C---:B0-----:R-:W-:Y:S02]  /*9150*/  IMAD R159, R22.reuse, UR10, RZ ;  /* 0x0000000a169f7c24 */ /* 0x041fe4000f8e02ff */
[----:B------:R-:W-:-:S04]  /*9160*/  IMAD.WIDE.U32 R152, R22, UR43, R18 ;  /* 0x0000002b16987c25 */ /* 0x000fc8000f8e0012 */
[----:B------:R-:W-:Y:S02]  /*9170*/  IMAD R159, R23, UR43, R159 ;  /* 0x0000002b179f7c24 */ /* 0x000fe4000f8e029f */
[----:B-1----:R-:W-:Y:S02]  /*9180*/  IMAD R156, R14, UR7, RZ ;  /* 0x000000070e9c7c24 */ /* 0x002fe4000f8e02ff */
[----:B------:R-:W-:Y:S02]  /*9190*/  IMAD.IADD R21, R153, 0x1, R159 ;  /* 0x0000000199157824 */ /* 0x000fe400078e029f */
[----:B------:R-:W-:Y:S02]  /*91a0*/  IMAD.MOV.U32 R20, RZ, RZ, R152 ;  /* 0x000000ffff147224 */ /* 0x000fe400078e0098 */
[C---:B------:R-:W-:Y:S02]  /*91b0*/  IMAD R156, R3.reuse, R15, R156 ;  /* 0x0000000f039c7224 */ /* 0x040fe400078e029c */
[----:B------:R-:W-:-:S04]  /*91c0*/  IMAD.WIDE.U32 R4, R3, R14, R20 ;  /* 0x0000000e03047225 */ /* 0x000fc800078e0014 */
[----:B------:R-:W-:Y:S01]  /*91d0*/  IMAD.IADD R5, R5, 0x1, R156 ;  /* 0x0000000105057824 */ /* 0x000fe200078e029c */
[----:B---3--:R-:W-:-:S04]  /*91e0*/  LEA R8, P0, R4, R12, 0x2 ;  /* 0x0000000c04087211 */ /* 0x008fc800078010ff */
[----:B------:R-:W-:-:S05]  /*91f0*/  LEA.HI.X R9, R4, R13, R5, 0x2, P0 ;  /* 0x0000000d04097211 */ /* 0x000fca00000f1405 */
[----:B------:R-:W3:Y:S01]  /*9200*/  @P1 LDG.E.LTC128B R23, desc[UR36][R8.64] ;  /* 0x0000002408171981 */ /* 0x000ee2000c1e1920 */
[C---:B------:R-:W-:Y:S01]  /*9210*/  LEA R4, P0, R6.reuse, UR4, 0x2 ;  /* 0x0000000406047c11 */ /* 0x040fe2000f8010ff */
[----:B------:R-:W-:Y:S03]  /*9220*/  BSSY B1, `(.L_x_30) ;  /* 0x0000010000017945 */ /* 0x000fe60003800000 */
[----:B------:R-:W-:Y:S02]  /*9230*/  LEA.HI.X R5, R6, UR5, R10, 0x2, P0 ;  /* 0x0000000506057c11 */ /* 0x000fe400080f140a */
[----:B---3--:R-:W-:-:S05]  /*9240*/  LOP3.LUT R7, R23, 0xffffe000, RZ, 0xc0, !PT ;  /* 0xffffe00017077812 */ /* 0x008fca00078ec0ff */
[----:B------:R-:W-:-:S04]  /*9250*/  FMUL R7, R7, R16 ;  /* 0x0000001007077220 */ /* 0x000fc80000400000 */
[----:B--2---:R-:W-:-:S05]  /*9260*/  FFMA R7, R11, R2, R7 ;  /* 0x000000020b077223 */ /* 0x004fca0000000007 */
[----:B------:R-:W-:-:S05]  /*9270*/  F2FP.TF32.F32.PACK_B R7, R7 ;  /* 0x00000007ff07723e */ /* 0x000fca00024050ff */
[----:B------:R0:W-:Y:S02]  /*9280*/  @P1 STG.E desc[UR36][R4.64], R7 ;  /* 0x0000000704001986 */ /* 0x0001e4000c101924 */
[----:B0-----:R-:W-:-:S04]  /*9290*/  IMAD.WIDE.U32 R6, R3, R14, R18 ;  /* 0x0000000e03067225 */ /* 0x001fc800078e0012 */
[----:B------:R-:W-:Y:S02]  /*92a0*/  IMAD.IADD R7, R156, 0x1, R7 ;  /* 0x000000019c077824 */ /* 0x000fe400078e0207 */
[----:B------:R-:W-:-:S04]  /*92b0*/  IMAD.WIDE.U32 R6, R22, UR43, R6 ;  /* 0x0000002b16067c25 */ /* 0x000fc8000f8e0006 */
[----:B------:R-:W-:Y:S01]  /*92c0*/  IMAD.IADD R7, R159, 0x1, R7 ;  /* 0x000000019f077824 */ /* 0x000fe200078e0207 */
[----:B------:R-:W-:-:S04]  /*92d0*/  LEA R10, P0, R6, R12, 0x2 ;  /* 0x0000000c060a7211 */ /* 0x000fc800078010ff */
[----:B------:R-:W-:Y:S02]  /*92e0*/  LEA.HI.X R11, R6, R13, R7, 0x2, P0 ;  /* 0x0000000d060b7211 */ /* 0x000fe400000f1407 */
[----:B------:R-:W-:-:S13]  /*92f0*/  ISETP.GT.AND P0, PT, R0, 0x1, P3 ;  /* 0x000000010000780c */ /* 0x000fda0001f04270 */
[----:B------:R-:W-:Y:S05]  /*9300*/  @!P0 BRA `(.L_x_31) ;  /* 0x0000000000048947 */ /* 0x000fea0003800000 */
[----:B------:R0:W5:Y:S02]  /*9310*/  LDG.E.LTC128B R23, desc[UR36][R10.64+0x4] ;  /* 0x000004240a177981 */ /* 0x000164000c1e1920 */
.L_x_31:
[----:B------:R-:W-:Y:S05]  /*9320*/  BSYNC B1 ;  /* 0x0000000000017941 */ /* 0x000fea0003800000 */
.L_x_30:
[----:B------:R-:W2:Y:S01]  /*9330*/  LDL.LU R7, [R1+0x4] ;  /* 0x0000040001077983 */ /* 0x000ea20000300800 */
[----:B-----5:R-:W-:Y:S01]  /*9340*/  LOP3.LUT R6, R23, 0xffffe000, RZ, 0xc0, !PT ;  /* 0xffffe00017067812 */ /* 0x020fe200078ec0ff */
[C---:B------:R-:W-:Y:S01]  /*9350*/  IMAD.SHL.U32 R154, R14.reuse, 0x8, RZ ;  /* 0x000000080e9a7824 */ /* 0x040fe200078e00ff */
[----:B------:R-:W-:Y:S01]  /*9360*/  SHF.L.U64.HI R155, R14, 0x3, R15 ;  /* 0x000000030e9b7819 */ /* 0x000fe2000001020f */
[----:B------:R-:W3:Y:S02]  /*9370*/  LDL.LU R157, [R1+0x8] ;  /* 0x00000800019d7983 */ /* 0x000ee40000300800 */
[----:B------:R-:W-:-:S04]  /*9380*/  FMUL R6, R6, R16 ;  /* 0x0000001006067220 */ /* 0x000fc80000400000 */
[----:B--2---:R-:W-:-:S05]  /*9390*/  FFMA R6, R7, R2, R6 ;  /* 0x0000000207067223 */ /* 0x004fca0000000006 */
[----:B------:R-:W-:-:S05]  /*93a0*/  F2FP.TF32.F32.PACK_B R6, R6 ;  /* 0x00000006ff06723e */ /* 0x000fca00024050ff */
[----:B------:R1:W-:Y:S01]  /*93b0*/  @P0 STG.E desc[UR36][R4.64+0x4], R6 ;  /* 0x0000040604000986 */ /* 0x0003e2000c101924 */
[----:B------:R-:W-:-:S04]  /*93c0*/  ISETP.GT.AND P0, PT, R158, 0x8, PT ;  /* 0x000000089e00780c */ /* 0x000fc80003f04270 */
[----:B------:R-:W-:Y:S01]  /*93d0*/  ISETP.GT.AND P1, PT, R0, RZ, P0 ;  /* 0x000000ff0000720c */ /* 0x000fe20000724270 */
[----:B-1----:R-:W-:-:S05]  /*93e0*/  IMAD.WIDE.U32 R6, R3, R14, R154 ;  /* 0x0000000e03067225 */ /* 0x002fca00078e009a */
[----:B------:R-:W-:Y:S02]  /*93f0*/  IADD3 R156, R156, R7, RZ ;  /* 0x000000079c9c7210 */ /* 0x000fe40007ffe0ff */
[----:B------:R-:W-:-:S05]  /*9400*/  IADD3 R7, P2, R152, R6, RZ ;  /* 0x0000000698077210 */ /* 0x000fca0007f5e0ff */
[----:B------:R-:W-:Y:S01]  /*9410*/  IMAD.X R9, R156, 0x1, R21, P2 ;  /* 0x000000019c097824 */ /* 0x000fe200010e0615 */
[----:B------:R-:W-:-:S04]  /*9420*/  LEA R8, P2, R7, R12, 0x2 ;  /* 0x0000000c07087211 */ /* 0x000fc800078410ff */
[----:B------:R-:W-:-:S05]  /*9430*/  LEA.HI.X R9, R7, R13, R9, 0x2, P2 ;  /* 0x0000000d07097211 */ /* 0x000fca00010f1409 */
[----:B------:R1:W2:Y:S01]  /*9440*/  @P1 LDG.E.LTC128B R23, desc[UR36][R8.64] ;  /* 0x0000002408171981 */ /* 0x0002a2000c1e1920 */
[----:B------:R-:W-:Y:S01]  /*9450*/  IADD3 R6, P2, R18, R6, RZ ;  /* 0x0000000612067210 */ /* 0x000fe20007f5e0ff */
[----:B------:R-:W-:Y:S01]  /*9460*/  IMAD.U32 R161, RZ, RZ, UR8 ;  /* 0x00000008ffa17e24 */ /* 0x000fe2000f8e00ff */
[----:B------:R-:W-:Y:S01]  /*9470*/  ISETP.GT.AND P4, PT, R0, 0x1, P0 ;  /* 0x000000010000780c */ /* 0x000fe20000784270 */
[----:B------:R-:W-:Y:S01]  /*9480*/  IMAD.U32 R160, RZ, RZ, UR9 ;  /* 0x00000009ffa07e24 */ /* 0x000fe2000f8e00ff */
[----:B------:R-:W-:Y:S01]  /*9490*/  BSSY B1, `(.L_x_32) ;  /* 0x0000012000017945 */ /* 0x000fe20003800000 */
[----:B------:R-:W-:Y:S02]  /*94a0*/  IMAD.X R7, R19, 0x1, R156, P2 ;  /* 0x0000000113077824 */ /* 0x000fe400010e069c */
[----:B------:R-:W-:Y:S02]  /*94b0*/  IMAD.SHL.U32 R161, R161, 0x20, RZ ;  /* 0x00000020a1a17824 */ /* 0x000fe400078e00ff */
[----:B------:R-:W-:-:S04]  /*94c0*/  IMAD.WIDE.U32 R6, R22, UR43, R6 ;  /* 0x0000002b16067c25 */ /* 0x000fc8000f8e0006 */
[----:B------:R-:W-:Y:S01]  /*94d0*/  IMAD.IADD R7, R159, 0x1, R7 ;  /* 0x000000019f077824 */ /* 0x000fe200078e0207 */
[----:B-1----:R-:W-:-:S04]  /*94e0*/  LEA R8, P2, R6, R12, 0x2 ;  /* 0x0000000c06087211 */ /* 0x002fc800078410ff */
[----:B------:R-:W-:Y:S01]  /*94f0*/  LEA.HI.X R9, R6, R13, R7, 0x2, P2 ;  /* 0x0000000d06097211 */ /* 0x000fe200010f1407 */
[----:B------:R-:W-:-:S05]  /*9500*/  IMAD.U32 R6, RZ, RZ, UR8 ;  /* 0x00000008ff067e24 */ /* 0x000fca000f8e00ff */
[----:B------:R-:W-:Y:S02]  /*9510*/  SHF.L.U64.HI R160, R6, 0x5, R160 ;  /* 0x0000000506a07819 */ /* 0x000fe400000102a0 */
[----:B------:R-:W-:-:S05]  /*9520*/  IADD3 R6, P2, R161, R4, RZ ;  /* 0x00000004a1067210 */ /* 0x000fca0007f5e0ff */
[----:B------:R-:W-:Y:S01]  /*9530*/  IMAD.X R7, R160, 0x1, R5, P2 ;  /* 0x00000001a0077824 */ /* 0x000fe200010e0605 */
[----:B--2---:R-:W-:-:S05]  /*9540*/  LOP3.LUT R156, R23, 0xffffe000, RZ, 0xc0, !PT ;  /* 0xffffe000179c7812 */ /* 0x004fca00078ec0ff */
[----:B------:R-:W-:-:S04]  /*9550*/  FMUL R156, R156, R16 ;  /* 0x000000109c9c7220 */ /* 0x000fc80000400000 */
[----:B---3--:R-:W-:-:S05]  /*9560*/  FFMA R156, R157, R2, R156 ;  /* 0x000000029d9c7223 */ /* 0x008fca000000009c */
[----:B------:R-:W-:-:S05]  /*9570*/  F2FP.TF32.F32.PACK_B R156, R156 ;  /* 0x0000009cff9c723e */ /* 0x000fca00024050ff */
[----:B------:R1:W-:Y:S01]  /*9580*/  @P1 STG.E desc[UR36][R6.64], R156 ;  /* 0x0000009c06001986 */ /* 0x0003e2000c101924 */
[----:B------:R-:W-:Y:S05]  /*9590*/  @!P4 BRA `(.L_x_33) ;  /* 0x000000000004c947 */ /* 0x000fea0003800000 */
[----:B------:R2:W5:Y:S02]  /*95a0*/  LDG.E.LTC128B R23, desc[UR36][R8.64+0x4] ;  /* 0x0000042408177981 */ /* 0x000564000c1e1920 */
.L_x_33:
[----:B------:R-:W-:Y:S05]  /*95b0*/  BSYNC B1 ;  /* 0x0000000000017941 */ /* 0x000fea0003800000 */
.L_x_32:
[----:B------:R-:W3:Y:S01]  /*95c0*/  LDL.LU R157, [R1+0xc] ;  /* 0x00000c00019d7983 */ /* 0x000ee20000300800 */
[----:B-1---5:R-:W-:Y:S01]  /*95d0*/  LOP3.LUT R156, R23, 0xffffe000, RZ, 0xc0, !PT ;  /* 0xffffe000179c7812 */ /* 0x022fe200078ec0ff */
[----:B------:R-:W-:Y:S01]  /*95e0*/  BSSY B1, `(.L_x_34) ;  /* 0x0000009000017945 */ /* 0x000fe20003800000 */
[----:B------:R-:W-:-:S03]  /*95f0*/  ISETP.GT.AND P1, PT, R0, 0x8, P3 ;  /* 0x000000080000780c */ /* 0x000fc60001f24270 */
[----:B------:R-:W-:-:S04]  /*9600*/  FMUL R156, R156, R16 ;  /* 0x000000109c9c7220 */ /* 0x000fc80000400000 */
[----:B---3--:R-:W-:-:S05]  /*9610*/  FFMA R156, R157, R2, R156 ;  /* 0x000000029d9c7223 */ /* 0x008fca000000009c */
[----:B------:R-:W-:-:S05]  /*9620*/  F2FP.TF32.F32.PACK_B R156, R156 ;  /* 0x0000009cff9c723e */ /* 0x000fca00024050ff */
[----:B------:R1:W-:Y:S02]  /*9630*/  @P4 STG.E desc[UR36][R6.64+0x4], R156 ;  /* 0x0000049c06004986 */ /* 0x0003e4000c101924 */
[----:B-1----:R-:W-:Y:S01]  /*9640*/  IMAD.MOV.U32 R156, RZ, RZ, R23 ;  /* 0x000000ffff9c7224 */ /* 0x002fe200078e0017 */
[----:B------:R-:W-:Y:S06]  /*9650*/  @!P1 BRA `(.L_x_35) ;  /* 0x0000000000049947 */ /* 0x000fec0003800000 */
[----:B------:R1:W5:Y:S02]  /*9660*/  LDG.E.LTC128B R156, desc[UR36][R10.64+0x20] ;  /* 0x000020240a9c7981 */ /* 0x000364000c1e1920 */
.L_x_35:
[----:B------:R-:W-:Y:S05]  /*9670*/  BSYNC B1 ;  /* 0x0000000000017941 */ /* 0x000fea0003800000 */
.L_x_34:
[----:B------:R-:W3:Y:S01]  /*9680*/  LDL.LU R157, [R1+0x10] ;  /* 0x00001000019d7983 */ /* 0x000ee20000300800 */
[----:B-----5:R-:W-:Y:S01]  /*9690*/  LOP3.LUT R23, R156, 0xffffe000, RZ, 0xc0, !PT ;  /* 0xffffe0009c177812 */ /* 0x020fe200078ec0ff */
[----:B------:R-:W-:Y:S01]  /*96a0*/  BSSY B1, `(.L_x_36) ;  /* 0x0000008000017945 */ /* 0x000fe20003800000 */
[----:B------:R-:W-:-:S03]  /*96b0*/  ISETP.GT.AND P2, PT, R0, 0x9, P3 ;  /* 0x000000090000780c */ /* 0x000fc60001f44270 */
[----:B------:R-:W-:-:S04]  /*96c0*/  FMUL R23, R23, R16 ;  /* 0x0000001017177220 */ /* 0x000fc80000400000 */
[----:B---3--:R-:W-:-:S05]  /*96d0*/  FFMA R23, R157, R2, R23 ;  /* 0x000000029d177223 */ /* 0x008fca0000000017 */
[----:B------:R-:W-:-:S05]  /*96e0*/  F2FP.TF32.F32.PACK_B R23, R23 ;  /* 0x00000017ff17723e */ /* 0x000fca00024050ff */
[----:B------:R3:W-:Y:S01]  /*96f0*/  @P1 STG.E desc[UR36][R4.64+0x20], R23 ;  /* 0x0000201704001986 */ /* 0x0007e2000c101924 */
[----:B------:R-:W-:Y:S05]  /*9700*/  @!P2 BRA `(.L_x_37) ;  /* 0x000000000004a947 */ /* 0x000fea0003800000 */
[----:B------:R4:W5:Y:S02]  /*9710*/  LDG.E.LTC128B R156, desc[UR36][R10.64+0x24] ;  /* 0x000024240a9c7981 */ /* 0x000964000c1e1920 */
.L_x_37:
[----:B------:R-:W-:Y:S05]  /*9720*/  BSYNC B1 ;  /* 0x0000000000017941 */ /* 0x000fea0003800000 */
.L_x_36:
[----:B------:R-:W2:Y:S01]  /*9730*/  LDL.LU R157, [R1+0x14] ;  /* 0x00001400019d7983 */ /* 0x000ea20000300800 */
[----:B---3-5:R-:W-:Y:S01]  /*9740*/  LOP3.LUT R23, R156, 0xffffe000, RZ, 0xc0, !PT ;  /* 0xffffe0009c177812 */ /* 0x028fe200078ec0ff */
[----:B------:R-:W-:Y:S01]  /*9750*/  BSSY B1, `(.L_x_38) ;  /* 0x0000008000017945 */ /* 0x000fe20003800000 */
[----:B------:R-:W-:-:S03]  /*9760*/  ISETP.GT.AND P1, PT, R0, 0x8, P0 ;  /* 0x000000080000780c */ /* 0x000fc60000724270 */
[----:B------:R-:W-:-:S04]  /*9770*/  FMUL R23, R23, R16 ;  /* 0x0000001017177220 */ /* 0x000fc80000400000 */
[----:B--2---:R-:W-:-:S05]  /*9780*/  FFMA R23, R157, R2, R23 ;  /* 0x000000029d177223 */ /* 0x004fca0000000017 */
[----:B------:R-:W-:-:S05]  /*9790*/  F2FP.TF32.F32.PACK_B R23, R23 ;  /* 0x00000017ff17723e */ /* 0x000fca00024050ff */
[----:B------:R2:W-:Y:S01]  /*97a0*/  @P2 STG.E desc[UR36][R4.64+0x24], R23 ;  /* 0x0000241704002986 */ /* 0x0005e2000c101924 */
[----:B------:R-:W-:Y:S05]  /*97b0*/  @!P1 BRA `(.L_x_39) ;  /* 0x0000000000049947 */ /* 0x000fea0003800000 */
[----:B------:R3:W5:Y:S02]  /*97c0*/  LDG.E.LTC128B R156, desc[UR36][R8.64+0x20] ;  /* 0x00002024089c7981 */ /* 0x000764000c1e1920 */
.L_x_39:
[----:B------:R-:W-:Y:S05]  /*97d0*/  BSYNC B1 ;  /* 0x0000000000017941 */ /* 0x000fea0003800000 */
.L_x_38:
[----:B------:R-:W4:Y:S01]  /*97e0*/  LDL.LU R157, [R1+0x18] ;  /* 0x00001800019d7983 */ /* 0x000f220000300800 */
[----:B--2--5:R-:W-:Y:S01]  /*97f0*/  LOP3.LUT R23, R156, 0xffffe000, RZ, 0xc0, !PT ;  /* 0xffffe0009c177812 */ /* 0x024fe200078ec0ff */
[----:B------:R-:W-:Y:S01]  /*9800*/  BSSY B1, `(.L_x_40) ;  /* 0x0000008000017945 */ /* 0x000fe20003800000 */
[----:B------:R-:W-:-:S03]  /*9810*/  ISETP.GT.AND P2, PT, R0, 0x9, P0 ;  /* 0x000000090000780c */ /* 0x000fc60000744270 */
[----:B------:R-:W-:-:S04]  /*9820*/  FMUL R23, R23, R16 ;  /* 0x0000001017177220 */ /* 0x000fc80000400000 */
[----:B----4-:R-:W-:-:S05]  /*9830*/  FFMA R23, R157, R2, R23 ;  /* 0x000000029d177223 */ /* 0x010fca0000000017 */
[----:B------:R-:W-:-:S05]  /*9840*/  F2FP.TF32.F32.PACK_B R23, R23 ;  /* 0x00000017ff17723e */ /* 0x000fca00024050ff */
[----:B------:R2:W-:Y:S01]  /*9850*/  @P1 STG.E desc[UR36][R6.64+0x20], R23 ;  /* 0x0000201706001986 */ /* 0x0005e2000c101924 */
[----:B------:R-:W-:Y:S05]  /*9860*/  @!P2 BRA `(.L_x_41) ;  /* 0x000000000004a947 */ /* 0x000fea0003800000 */
[----:B------:R4:W5:Y:S02]  /*9870*/  LDG.E.LTC128B R156, desc[UR36][R8.64+0x24] ;  /* 0x00002424089c7981 */ /* 0x000964000c1e1920 */
.L_x_41:
[----:B------:R-:W-:Y:S05]  /*9880*/  BSYNC B1 ;  /* 0x0000000000017941 */ /* 0x000fea0003800000 */
.L_x_40:
[----:B------:R-:W3:Y:S01]  /*9890*/  LDL.LU R157, [R1+0x1c] ;  /* 0x00001c00019d7983 */ /* 0x000ee20000300800 */
[----:B--2--5:R-:W-:Y:S01]  /*98a0*/  LOP3.LUT R23, R156, 0xffffe000, RZ, 0xc0, !PT ;  /* 0xffffe0009c177812 */ /* 0x024fe200078ec0ff */
        /* <DEDUP_REMOVED lines=8> */
.L_x_43:
[----:B------:R-:W-:Y:S05]  /*9930*/  BSYNC B1 ;  /* 0x0000000000017941 */ /* 0x000fea0003800000 */
.L_x_42:
        /* <DEDUP_REMOVED lines=10> */
.L_x_45:
[----:B------:R-:W-:Y:S05]  /*99e0*/  BSYNC B1 ;  /* 0x0000000000017941 */ /* 0x000fea0003800000 */
.L_x_44:
        /* <DEDUP_REMOVED lines=10> */
.L_x_47:
[----:B------:R-:W-:Y:S05]  /*9a90*/  BSYNC B1 ;  /* 0x0000000000017941 */ /* 0x000fea0003800000 */
.L_x_46:
        /* <DEDUP_REMOVED lines=10> */
.L_x_49:
[----:B------:R-:W-:Y:S05]  /*9b40*/  BSYNC B1 ;  /* 0x0000000000017941 */ /* 0x000fea0003800000 */
.L_x_48:
        /* <DEDUP_REMOVED lines=10> */
.L_x_51:
[----:B------:R-:W-:Y:S05]  /*9bf0*/  BSYNC B1 ;  /* 0x0000000000017941 */ /* 0x000fea0003800000 */
.L_x_50:
        /* <DEDUP_REMOVED lines=10> */
.L_x_53:
[----:B------:R-:W-:Y:S05]  /*9ca0*/  BSYNC B1 ;  /* 0x0000000000017941 */ /* 0x000fea0003800000 */
.L_x_52:
        /* <DEDUP_REMOVED lines=10> */
.L_x_55:
[----:B------:R-:W-:Y:S05]  /*9d50*/  BSYNC B1 ;  /* 0x0000000000017941 */ /* 0x000fea0003800000 */
.L_x_54:
        /* <DEDUP_REMOVED lines=10> */
.L_x_57:
[----:B------:R-:W-:Y:S05]  /*9e00*/  BSYNC B1 ;  /* 0x0000000000017941 */ /* 0x000fea0003800000 */
.L_x_56:
        /* <DEDUP_REMOVED lines=10> */
.L_x_59:
[----:B------:R-:W-:Y:S05]  /*9eb0*/  BSYNC B1 ;  /* 0x0000000000017941 */ /* 0x000fea0003800000 */
.L_x_58:
        /* <DEDUP_REMOVED lines=10> */
.L_x_61:
[----:B------:R-:W-:Y:S05]  /*9f60*/  BSYNC B1 ;  /* 0x0000000000017941 */ /* 0x000fea0003800000 */
.L_x_60:
        /* <DEDUP_REMOVED lines=10> */
.L_x_63:
[----:B------:R-:W-:Y:S05]  /*a010*/  BSYNC B1 ;  /* 0x0000000000017941 */ /* 0x000fea0003800000 */
.L_x_62:
        /* <DEDUP_REMOVED lines=10> */
.L_x_65:
[----:B------:R-:W-:Y:S05]  /*a0c0*/  BSYNC B1 ;  /* 0x0000000000017941 */ /* 0x000fea0003800000 */
.L_x_64:
        /* <DEDUP_REMOVED lines=10> */
.L_x_67:
[----:B------:R-:W-:Y:S05]  /*a170*/  BSYNC B1 ;  /* 0x0000000000017941 */ /* 0x000fea0003800000 */
.L_x_66:
        /* <DEDUP_REMOVED lines=10> */
.L_x_69:
[----:B------:R-:W-:Y:S05]  /*a220*/  BSYNC B1 ;  /* 0x0000000000017941 */ /* 0x000fea0003800000 */
.L_x_68:
        /* <DEDUP_REMOVED lines=10> */
.L_x_71:
[----:B------:R-:W-:Y:S05]  /*a2d0*/  BSYNC B1 ;  /* 0x0000000000017941 */ /* 0x000fea0003800000 */
.L_x_70:
        /* <DEDUP_REMOVED lines=10> */
.L_x_73:
[----:B------:R-:W-:Y:S05]  /*a380*/  BSYNC B1 ;  /* 0x0000000000017941 */ /* 0x000fea0003800000 */
.L_x_72:
        /* <DEDUP_REMOVED lines=10> */
.L_x_75:
[----:B------:R-:W-:Y:S05]  /*a430*/  BSYNC B1 ;  /* 0x0000000000017941 */ /* 0x000fea0003800000 */
.L_x_74:
        /* <DEDUP_REMOVED lines=10> */
.L_x_77:
[----:B------:R-:W-:Y:S05]  /*a4e0*/  BSYNC B1 ;  /* 0x0000000000017941 */ /* 0x000fea0003800000 */
.L_x_76:
        /* <DEDUP_REMOVED lines=10> */
.L_x_79:
[----:B------:R-:W-:Y:S05]  /*a590*/  BSYNC B1 ;  /* 0x0000000000017941 */ /* 0x000fea0003800000 */
.L_x_78:
        /* <DEDUP_REMOVED lines=10> */
.L_x_81:
[----:B------:R-:W-:Y:S05]  /*a640*/  BSYNC B1 ;  /* 0x0000000000017941 */ /* 0x000fea0003800000 */
.L_x_80:
        /* <DEDUP_REMOVED lines=10> */
.L_x_83:
[----:B------:R-:W-:Y:S05]  /*a6f0*/  BSYNC B1 ;  /* 0x0000000000017941 */ /* 0x000fea0003800000 */
.L_x_82:
        /* <DEDUP_REMOVED lines=10> */
.L_x_85:
[----:B------:R-:W-:Y:S05]  /*a7a0*/  BSYNC B1 ;  /* 0x0000000000017941 */ /* 0x000fea0003800000 */
.L_x_84:
        /* <DEDUP_REMOVED lines=10> */
.L_x_87:
[----:B------:R-:W-:Y:S05]  /*a850*/  BSYNC B1 ;  /* 0x0000000000017941 */ /* 0x000fea0003800000 */
.L_x_86:
        /* <DEDUP_REMOVED lines=10> */
.L_x_89:
[----:B------:R-:W-:Y:S05]  /*a900*/  BSYNC B1 ;  /* 0x0000000000017941 */ /* 0x000fea0003800000 */
.L_x_88:
        /* <DEDUP_REMOVED lines=10> */
.L_x_91:
[----:B------:R-:W-:Y:S05]  /*a9b0*/  BSYNC B1 ;  /* 0x0000000000017941 */ /* 0x000fea0003800000 */
.L_x_90:
        /* <DEDUP_REMOVED lines=10> */
.L_x_93:
[----:B------:R-:W-:Y:S05]  /*aa60*/  BSYNC B1 ;  /* 0x0000000000017941 */ /* 0x000fea0003800000 */
.L_x_92:
        /* <DEDUP_REMOVED lines=10> */
.L_x_95:
[----:B------:R-:W-:Y:S05]  /*ab10*/  BSYNC B1 ;  /* 0x0000000000017941 */ /* 0x000fea0003800000 */
.L_x_94:
        /* <DEDUP_REMOVED lines=10> */
.L_x_97:
[----:B------:R-:W-:Y:S05]  /*abc0*/  BSYNC B1 ;  /* 0x0000000000017941 */ /* 0x000fea0003800000 */
.L_x_96:
        /* <DEDUP_REMOVED lines=10> */
.L_x_99:
[----:B------:R-:W-:Y:S05]  /*ac70*/  BSYNC B1 ;  /* 0x0000000000017941 */ /* 0x000fea0003800000 */
.L_x_98:
        /* <DEDUP_REMOVED lines=10> */
.L_x_101:
[----:B------:R-:W-:Y:S05]  /*ad20*/  BSYNC B1 ;  /* 0x0000000000017941 */ /* 0x000fea0003800000 */
.L_x_100:
        /* <DEDUP_REMOVED lines=10> */
.L_x_103:
[----:B------:R-:W-:Y:S05]  /*add0*/  BSYNC B1 ;  /* 0x0000000000017941 */ /* 0x000fea0003800000 */
.L_x_102:
        /* <DEDUP_REMOVED lines=10> */
.L_x_105:
[----:B------:R-:W-:Y:S05]  /*ae80*/  BSYNC B1 ;  /* 0x0000000000017941 */ /* 0x000fea0003800000 */
.L_x_104:
        /* <DEDUP_REMOVED lines=10> */
.L_x_107:
[----:B------:R-:W-:Y:S05]  /*af30*/  BSYNC B1 ;  /* 0x0000000000017941 */ /* 0x000fea0003800000 */
.L_x_106:
        /* <DEDUP_REMOVED lines=10> */
.L_x_109:
[----:B------:R-:W-:Y:S05]  /*afe0*/  BSYNC B1 ;  /* 0x0000000000017941 */ /* 0x000fea0003800000 */
.L_x_108:
        /* <DEDUP_REMOVED lines=10> */
.L_x_111:
[----:B------:R-:W-:Y:S05]  /*b090*/  BSYNC B1 ;  /* 0x0000000000017941 */ /* 0x000fea0003800000 */
.L_x_110:
        /* <DEDUP_REMOVED lines=10> */
.L_x_113:
[----:B------:R-:W-:Y:S05]  /*b140*/  BSYNC B1 ;  /* 0x0000000000017941 */ /* 0x000fea0003800000 */
.L_x_112:
        /* <DEDUP_REMOVED lines=10> */
.L_x_115:
[----:B------:R-:W-:Y:S05]  /*b1f0*/  BSYNC B1 ;  /* 0x0000000000017941 */ /* 0x000fea0003800000 */
.L_x_114:
        /* <DEDUP_REMOVED lines=10> */
.L_x_117:
[----:B------:R-:W-:Y:S05]  /*b2a0*/  BSYNC B1 ;  /* 0x0000000000017941 */ /* 0x000fea0003800000 */
.L_x_116:
        /* <DEDUP_REMOVED lines=10> */
.L_x_119:
[----:B------:R-:W-:Y:S05]  /*b350*/  BSYNC B1 ;  /* 0x0000000000017941 */ /* 0x000fea0003800000 */
.L_x_118:
        /* <DEDUP_REMOVED lines=10> */
.L_x_121:
[----:B------:R-:W-:Y:S05]  /*b400*/  BSYNC B1 ;  /* 0x0000000000017941 */ /* 0x000fea0003800000 */
.L_x_120:
[----:B--2---:R-:W2:Y:S01]  /*b410*/  LDL.LU R23, [R1+0xbc] ;  /* 0x0000bc0001177983 */ /* 0x004ea20000300800 */
[----:B-----5:R-:W-:Y:S01]  /*b420*/  LOP3.LUT R157, R156, 0xffffe000, RZ, 0xc0, !PT ;  /* 0xffffe0009c9d7812 */ /* 0x020fe200078ec0ff */
[----:B------:R-:W-:Y:S01]  /*b430*/  BSSY B1, `(.L_x_122) ;  /* 0x0000009000017945 */ /* 0x000fe20003800000 */
[----:B------:R-:W-:-:S03]  /*b440*/  ISETP.GT.AND P1, PT, R0, 0x60, P3 ;  /* 0x000000600000780c */ /* 0x000fc60001f24270 */
[----:B------:R-:W-:-:S04]  /*b450*/  FMUL R157, R157, R16 ;  /* 0x000000109d9d7220 */ /* 0x000fc80000400000 */
[----:B--2---:R-:W-:Y:S01]  /*b460*/  FFMA R157, R23, R2, R157 ;  /* 0x00000002179d7223 */ /* 0x004fe2000000009d */
[----:B------:R-:W-:-:S04]  /*b470*/  IMAD.MOV.U32 R23, RZ, RZ, R156 ;  /* 0x000000ffff177224 */ /* 0x000fc800078e009c */
[----:B------:R-:W-:-:S05]  /*b480*/  F2FP.TF32.F32.PACK_B R157, R157 ;  /* 0x0000009dff9d723e */ /* 0x000fca00024050ff */
[----:B------:R2:W-:Y:S01]  /*b490*/  @P2 STG.E desc[UR36][R6.64+0x164], R157 ;  /* 0x0001649d06002986 */ /* 0x0005e2000c101924 */
[----:B------:R-:W-:Y:S05]  /*b4a0*/  @!P1 BRA `(.L_x_123) ;  /* 0x0000000000049947 */ /* 0x000fea0003800000 */
[----:B------:R0:W5:Y:S02]  /*b4b0*/  LDG.E.LTC128B R23, desc[UR36][R10.64+0x180] ;  /* 0x000180240a177981 */ /* 0x000164000c1e1920 */
.L_x_123:
[----:B------:R-:W-:Y:S05]  /*b4c0*/  BSYNC B1 ;  /* 0x0000000000017941 */ /* 0x000fea0003800000 */
.L_x_122:
[----:B--2---:R-:W2:Y:S01]  /*b4d0*/  LDL.LU R157, [R1+0xc0] ;  /* 0x0000c000019d7983 */ /* 0x004ea20000300800 */
[----:B-----5:R-:W-:Y:S01]  /*b4e0*/  LOP3.LUT R156, R23, 0xffffe000, RZ, 0xc0, !PT ;  /* 0xffffe000179c7812 */ /* 0x020fe200078ec0ff */
        /* <DEDUP_REMOVED lines=8> */
.L_x_125:
[----:B------:R-:W-:Y:S05]  /*b570*/  BSYNC B1 ;  /* 0x0000000000017941 */ /* 0x000fea0003800000 */
.L_x_124:
        /* <DEDUP_REMOVED lines=10> */
.L_x_127:
[----:B------:R-:W-:Y:S05]  /*b620*/  BSYNC B1 ;  /* 0x0000000000017941 */ /* 0x000fea0003800000 */
.L_x_126:
        /* <DEDUP_REMOVED lines=10> */
.L_x_129:
[----:B------:R-:W-:Y:S05]  /*b6d0*/  BSYNC B1 ;  /* 0x0000000000017941 */ /* 0x000fea0003800000 */
.L_x_128:
        /* <DEDUP_REMOVED lines=10> */
.L_x_131:
[----:B------:R-:W-:Y:S05]  /*b780*/  BSYNC B1 ;  /* 0x0000000000017941 */ /* 0x000fea0003800000 */
.L_x_130:
        /* <DEDUP_REMOVED lines=10> */
.L_x_133:
[----:B------:R-:W-:Y:S05]  /*b830*/  BSYNC B1 ;  /* 0x0000000000017941 */ /* 0x000fea0003800000 */
.L_x_132:
        /* <DEDUP_REMOVED lines=10> */
.L_x_135:
[----:B------:R-:W-:Y:S05]  /*b8e0*/  BSYNC B1 ;  /* 0x0000000000017941 */ /* 0x000fea0003800000 */
.L_x_134:
        /* <DEDUP_REMOVED lines=10> */
.L_x_137:
[----:B------:R-:W-:Y:S05]  /*b990*/  BSYNC B1 ;  /* 0x0000000000017941 */ /* 0x000fea0003800000 */
.L_x_136:
        /* <DEDUP_REMOVED lines=10> */
.L_x_139:
[----:B------:R-:W-:Y:S05]  /*ba40*/  BSYNC B1 ;  /* 0x0000000000017941 */ /* 0x000fea0003800000 */
.L_x_138:
        /* <DEDUP_REMOVED lines=10> */
.L_x_141:
[----:B------:R-:W-:Y:S05]  /*baf0*/  BSYNC B1 ;  /* 0x0000000000017941 */ /* 0x000fea0003800000 */
.L_x_140:
        /* <DEDUP_REMOVED lines=10> */
.L_x_143:
[----:B------:R-:W-:Y:S05]  /*bba0*/  BSYNC B1 ;  /* 0x0000000000017941 */ /* 0x000fea0003800000 */
.L_x_142:
        /* <DEDUP_REMOVED lines=10> */
.L_x_145:
[----:B------:R-:W-:Y:S05]  /*bc50*/  BSYNC B1 ;  /* 0x0000000000017941 */ /* 0x000fea0003800000 */
.L_x_144:
        /* <DEDUP_REMOVED lines=10> */
.L_x_147:
[----:B------:R-:W-:Y:S05]  /*bd00*/  BSYNC B1 ;  /* 0x0000000000017941 */ /* 0x000fea0003800000 */
.L_x_146:
        /* <DEDUP_REMOVED lines=10> */
.L_x_149:
[----:B------:R-:W-:Y:S05]  /*bdb0*/  BSYNC B1 ;  /* 0x0000000000017941 */ /* 0x000fea0003800000 */
.L_x_148:
        /* <DEDUP_REMOVED lines=10> */
.L_x_151:
[----:B------:R-:W-:Y:S05]  /*be60*/  BSYNC B1 ;  /* 0x0000000000017941 */ /* 0x000fea0003800000 */
.L_x_150:
        /* <DEDUP_REMOVED lines=10> */
.L_x_153:
[----:B------:R-:W-:Y:S05]  /*bf10*/  BSYNC B1 ;  /* 0x0000000000017941 */ /* 0x000fea0003800000 */
.L_x_152:
        /* <DEDUP_REMOVED lines=10> */
.L_x_155:
[----:B------:R-:W-:Y:S05]  /*bfc0*/  BSYNC B1 ;  /* 0x0000000000017941 */ /* 0x000fea0003800000 */
.L_x_154:
        /* <DEDUP_REMOVED lines=10> */
.L_x_157:
[----:B------:R-:W-:Y:S05]  /*c070*/  BSYNC B1 ;  /* 0x0000000000017941 */ /* 0x000fea0003800000 */
.L_x_156:
        /* <DEDUP_REMOVED lines=10> */
.L_x_159:
[----:B------:R-:W-:Y:S05]  /*c120*/  BSYNC B1 ;  /* 0x0000000000017941 */ /* 0x000fea0003800000 */
.L_x_158:
        /* <DEDUP_REMOVED lines=10> */
.L_x_161:
[----:B------:R-:W-:Y:S05]  /*c1d0*/  BSYNC B1 ;  /* 0x0000000000017941 */ /* 0x000fea0003800000 */
.L_x_160:
        /* <DEDUP_REMOVED lines=10> */
.L_x_163:
[----:B------:R-:W-:Y:S05]  /*c280*/  BSYNC B1 ;  /* 0x0000000000017941 */ /* 0x000fea0003800000 */
.L_x_162:
        /* <DEDUP_REMOVED lines=10> */
.L_x_165:
[----:B------:R-:W-:Y:S05]  /*c330*/  BSYNC B1 ;  /* 0x0000000000017941 */ /* 0x000fea0003800000 */
.L_x_164:
        /* <DEDUP_REMOVED lines=10> */
.L_x_167:
[----:B------:R-:W-:Y:S05]  /*c3e0*/  BSYNC B1 ;  /* 0x0000000000017941 */ /* 0x000fea0003800000 */
.L_x_166:
        /* <DEDUP_REMOVED lines=10> */
.L_x_169:
[----:B------:R-:W-:Y:S05]  /*c490*/  BSYNC B1 ;  /* 0x0000000000017941 */ /* 0x000fea0003800000 */
.L_x_168:
        /* <DEDUP_REMOVED lines=10> */
.L_x_171:
[----:B------:R-:W-:Y:S05]  /*c540*/  BSYNC B1 ;  /* 0x0000000000017941 */ /* 0x000fea0003800000 */
.L_x_170:
        /* <DEDUP_REMOVED lines=10> */
.L_x_173:
[----:B------:R-:W-:Y:S05]  /*c5f0*/  BSYNC B1 ;  /* 0x0000000000017941 */ /* 0x000fea0003800000 */
.L_x_172:
        /* <DEDUP_REMOVED lines=10> */
.L_x_175:
[----:B------:R-:W-:Y:S05]  /*c6a0*/  BSYNC B1 ;  /* 0x0000000000017941 */ /* 0x000fea0003800000 */
.L_x_174:
        /* <DEDUP_REMOVED lines=10> */
.L_x_177:
[----:B------:R-:W-:Y:S05]  /*c750*/  BSYNC B1 ;  /* 0x0000000000017941 */ /* 0x000fea0003800000 */
.L_x_176:
        /* <DEDUP_REMOVED lines=10> */
.L_x_179:
[----:B------:R-:W-:Y:S05]  /*c800*/  BSYNC B1 ;  /* 0x0000000000017941 */ /* 0x000fea0003800000 */
.L_x_178:
        /* <DEDUP_REMOVED lines=10> */
.L_x_181:
[----:B------:R-:W-:Y:S05]  /*c8b0*/  BSYNC B1 ;  /* 0x0000000000017941 */ /* 0x000fea0003800000 */
.L_x_180:
        /* <DEDUP_REMOVED lines=10> */
.L_x_183:
[----:B------:R-:W-:Y:S05]  /*c960*/  BSYNC B1 ;  /* 0x0000000000017941 */ /* 0x000fea0003800000 */
.L_x_182:
        /* <DEDUP_REMOVED lines=10> */
.L_x_185:
[----:B------:R-:W-:Y:S05]  /*ca10*/  BSYNC B1 ;  /* 0x0000000000017941 */ /* 0x000fea0003800000 */
.L_x_184:
        /* <DEDUP_REMOVED lines=10> */
.L_x_187:
[----:B------:R-:W-:Y:S05]  /*cac0*/  BSYNC B1 ;  /* 0x0000000000017941 */ /* 0x000fea0003800000 */
.L_x_186:
        /* <DEDUP_REMOVED lines=10> */
.L_x_189:
[----:B------:R-:W-:Y:S05]  /*cb70*/  BSYNC B1 ;  /* 0x0000000000017941 */ /* 0x000fea0003800000 */
.L_x_188:
        /* <DEDUP_REMOVED lines=10> */
.L_x_191:
[----:B------:R-:W-:Y:S05]  /*cc20*/  BSYNC B1 ;  /* 0x0000000000017941 */ /* 0x000fea0003800000 */
.L_x_190:
        /* <DEDUP_REMOVED lines=10> */
.L_x_193:
[----:B------:R-:W-:Y:S05]  /*ccd0*/  BSYNC B1 ;  /* 0x0000000000017941 */ /* 0x000fea0003800000 */
.L_x_192:
        /* <DEDUP_REMOVED lines=10> */
.L_x_195:
[----:B------:R-:W-:Y:S05]  /*cd80*/  BSYNC B1 ;  /* 0x0000000000017941 */ /* 0x000fea0003800000 */
.L_x_194:
        /* <DEDUP_REMOVED lines=10> */
.L_x_197:
[----:B------:R-:W-:Y:S05]  /*ce30*/  BSYNC B1 ;  /* 0x0000000000017941 */ /* 0x000fea0003800000 */
.L_x_196:
        /* <DEDUP_REMOVED lines=10> */
.L_x_199:
[----:B------:R-:W-:Y:S05]  /*cee0*/  BSYNC B1 ;  /* 0x0000000000017941 */ /* 0x000fea0003800000 */
.L_x_198:
        /* <DEDUP_REMOVED lines=10> */
.L_x_201:
[----:B------:R-:W-:Y:S05]  /*cf90*/  BSYNC B1 ;  /* 0x0000000000017941 */ /* 0x000fea0003800000 */
.L_x_200:
        /* <DEDUP_REMOVED lines=10> */
.L_x_203:
[----:B------:R-:W-:Y:S05]  /*d040*/  BSYNC B1 ;  /* 0x0000000000017941 */ /* 0x000fea0003800000 */
.L_x_202:
        /* <DEDUP_REMOVED lines=10> */
.L_x_205:
[----:B------:R-:W-:Y:S05]  /*d0f0*/  BSYNC B1 ;  /* 0x0000000000017941 */ /* 0x000fea0003800000 */
.L_x_204:
        /* <DEDUP_REMOVED lines=10> */
.L_x_207:
[----:B------:R-:W-:Y:S05]  /*d1a0*/  BSYNC B1 ;  /* 0x0000000000017941 */ /* 0x000fea0003800000 */
.L_x_206:
        /* <DEDUP_REMOVED lines=10> */
.L_x_209:
[----:B------:R-:W-:Y:S05]  /*d250*/  BSYNC B1 ;  /* 0x0000000000017941 */ /* 0x000fea0003800000 */
.L_x_208:
        /* <DEDUP_REMOVED lines=10> */
.L_x_211:
[----:B------:R-:W-:Y:S05]  /*d300*/  BSYNC B1 ;  /* 0x0000000000017941 */ /* 0x000fea0003800000 */
.L_x_210:
        /* <DEDUP_REMOVED lines=10> */
.L_x_213:
[----:B------:R-:W-:Y:S05]  /*d3b0*/  BSYNC B1 ;  /* 0x0000000000017941 */ /* 0x000fea0003800000 */
.L_x_212:
        /* <DEDUP_REMOVED lines=10> */
.L_x_215:
[----:B------:R-:W-:Y:S05]  /*d460*/  BSYNC B1 ;  /* 0x0000000000017941 */ /* 0x000fea0003800000 */
.L_x_214:
        /* <DEDUP_REMOVED lines=10> */
.L_x_217:
[----:B------:R-:W-:Y:S05]  /*d510*/  BSYNC B1 ;  /* 0x0000000000017941 */ /* 0x000fea0003800000 */
.L_x_216:
        /* <DEDUP_REMOVED lines=10> */
.L_x_219:
[----:B------:R-:W-:Y:S05]  /*d5c0*/  BSYNC B1 ;  /* 0x0000000000017941 */ /* 0x000fea0003800000 */
.L_x_218:
        /* <DEDUP_REMOVED lines=10> */
.L_x_221:
[----:B------:R-:W-:Y:S05]  /*d670*/  BSYNC B1 ;  /* 0x0000000000017941 */ /* 0x000fea0003800000 */
.L_x_220:
        /* <DEDUP_REMOVED lines=10> */
.L_x_223:
[----:B------:R-:W-:Y:S05]  /*d720*/  BSYNC B1 ;  /* 0x0000000000017941 */ /* 0x000fea0003800000 */
.L_x_222:
        /* <DEDUP_REMOVED lines=10> */
.L_x_225:
[----:B------:R-:W-:Y:S05]  /*d7d0*/  BSYNC B1 ;  /* 0x0000000000017941 */ /* 0x000fea0003800000 */
.L_x_224:
        /* <DEDUP_REMOVED lines=10> */
.L_x_227:
[----:B------:R-:W-:Y:S05]  /*d880*/  BSYNC B1 ;  /* 0x0000000000017941 */ /* 0x000fea0003800000 */
.L_x_226:
        /* <DEDUP_REMOVED lines=10> */
.L_x_229:
[----:B------:R-:W-:Y:S05]  /*d930*/  BSYNC B1 ;  /* 0x0000000000017941 */ /* 0x000fea0003800000 */
.L_x_228:
        /* <DEDUP_REMOVED lines=10> */
.L_x_231:
[----:B------:R-:W-:Y:S05]  /*d9e0*/  BSYNC B1 ;  /* 0x0000000000017941 */ /* 0x000fea0003800000 */
.L_x_230:
        /* <DEDUP_REMOVED lines=10> */
.L_x_233:
[----:B------:R-:W-:Y:S05]  /*da90*/  BSYNC B1 ;  /* 0x0000000000017941 */ /* 0x000fea0003800000 */
.L_x_232:
        /* <DEDUP_REMOVED lines=10> */
.L_x_235:
[----:B------:R-:W-:Y:S05]  /*db40*/  BSYNC B1 ;  /* 0x0000000000017941 */ /* 0x000fea0003800000 */
.L_x_234:
        /* <DEDUP_REMOVED lines=10> */
.L_x_237:
[----:B------:R-:W-:Y:S05]  /*dbf0*/  BSYNC B1 ;  /* 0x0000000000017941 */ /* 0x000fea0003800000 */
.L_x_236:
        /* <DEDUP_REMOVED lines=10> */
.L_x_239:
[----:B------:R-:W-:Y:S05]  /*dca0*/  BSYNC B1 ;  /* 0x0000000000017941 */ /* 0x000fea0003800000 */
.L_x_238:
        /* <DEDUP_REMOVED lines=10> */
.L_x_241:
[----:B------:R-:W-:Y:S05]  /*dd50*/  BSYNC B1 ;  /* 0x0000000000017941 */ /* 0x000fea0003800000 */
.L_x_240:
        /* <DEDUP_REMOVED lines=10> */
.L_x_243:
[----:B------:R-:W-:Y:S05]  /*de00*/  BSYNC B1 ;  /* 0x0000000000017941 */ /* 0x000fea0003800000 */
.L_x_242:
        /* <DEDUP_REMOVED lines=10> */
.L_x_245:
[----:B------:R-:W-:Y:S05]  /*deb0*/  BSYNC B1 ;  /* 0x0000000000017941 */ /* 0x000fea0003800000 */
.L_x_244:
        /* <DEDUP_REMOVED lines=10> */
.L_x_247:
[----:B------:R-:W-:Y:S05]  /*df60*/  BSYNC B1 ;  /* 0x0000000000017941 */ /* 0x000fea0003800000 */
.L_x_246:
        /* <DEDUP_REMOVED lines=10> */
.L_x_249:
[----:B------:R-:W-:Y:S05]  /*e010*/  BSYNC B1 ;  /* 0x0000000000017941 */ /* 0x000fea0003800000 */
.L_x_248:
        /* <DEDUP_REMOVED lines=10> */
.L_x_251:
[----:B------:R-:W-:Y:S05]  /*e0c0*/  BSYNC B1 ;  /* 0x0000000000017941 */ /* 0x000fea0003800000 */
.L_x_250:
        /* <DEDUP_REMOVED lines=10> */
.L_x_253:
[----:B------:R-:W-:Y:S05]  /*e170*/  BSYNC B1 ;  /* 0x0000000000017941 */ /* 0x000fea0003800000 */
.L_x_252:
        /* <DEDUP_REMOVED lines=10> */
.L_x_255:
[----:B------:R-:W-:Y:S05]  /*e220*/  BSYNC B1 ;  /* 0x0000000000017941 */ /* 0x000fea0003800000 */
.L_x_254:
        /* <DEDUP_REMOVED lines=10> */
.L_x_257:
[----:B------:R-:W-:Y:S05]  /*e2d0*/  BSYNC B1 ;  /* 0x0000000000017941 */ /* 0x000fea0003800000 */
.L_x_256:
        /* <DEDUP_REMOVED lines=10> */
.L_x_259:
[----:B------:R-:W-:Y:S05]  /*e380*/  BSYNC B1 ;  /* 0x0000000000017941 */ /* 0x000fea0003800000 */
.L_x_258:
        /* <DEDUP_REMOVED lines=10> */
.L_x_261:
[----:B------:R-:W-:Y:S05]  /*e430*/  BSYNC B1 ;  /* 0x0000000000017941 */ /* 0x000fea0003800000 */
.L_x_260:
        /* <DEDUP_REMOVED lines=10> */
.L_x_263:
[----:B------:R-:W-:Y:S05]  /*e4e0*/  BSYNC B1 ;  /* 0x0000000000017941 */ /* 0x000fea0003800000 */
.L_x_262:
        /* <DEDUP_REMOVED lines=10> */
.L_x_265:
[----:B------:R-:W-:Y:S05]  /*e590*/  BSYNC B1 ;  /* 0x0000000000017941 */ /* 0x000fea0003800000 */
.L_x_264:
        /* <DEDUP_REMOVED lines=10> */
.L_x_267:
[----:B------:R-:W-:Y:S05]  /*e640*/  BSYNC B1 ;  /* 0x0000000000017941 */ /* 0x000fea0003800000 */
.L_x_266:
        /* <DEDUP_REMOVED lines=10> */
.L_x_269:
[----:B------:R-:W-:Y:S05]  /*e6f0*/  BSYNC B1 ;  /* 0x0000000000017941 */ /* 0x000fea0003800000 */
.L_x_268:
        /* <DEDUP_REMOVED lines=10> */
.L_x_271:
[----:B------:R-:W-:Y:S05]  /*e7a0*/  BSYNC B1 ;  /* 0x0000000000017941 */ /* 0x000fea0003800000 */
.L_x_270:
        /* <DEDUP_REMOVED lines=10> */
.L_x_273:
[----:B------:R-:W-:Y:S05]  /*e850*/  BSYNC B1 ;  /* 0x0000000000017941 */ /* 0x000fea0003800000 */
.L_x_272:
        /* <DEDUP_REMOVED lines=10> */
.L_x_275:
[----:B------:R-:W-:Y:S05]  /*e900*/  BSYNC B1 ;  /* 0x0000000000017941 */ /* 0x000fea0003800000 */
.L_x_274:
        /* <DEDUP_REMOVED lines=10> */
.L_x_277:
[----:B------:R-:W-:Y:S05]  /*e9b0*/  BSYNC B1 ;  /* 0x0000000000017941 */ /* 0x000fea0003800000 */
.L_x_276:
[----:B01-34-:R-:W3:Y:S01]  /*e9c0*/  LDL.LU R10, [R1+0x1f4] ;  /* 0x0001f400010a7983 */ /* 0x01bee20000300800 */
        /* <DEDUP_REMOVED lines=9> */
.L_x_279:
[----:B------:R-:W-:Y:S05]  /*ea60*/  BSYNC B1 ;  /* 0x0000000000017941 */ /* 0x000fea0003800000 */
.L_x_278:
[----:B------:R-:W3:Y:S01]  /*ea70*/  LDL.LU R10, [R1+0x1f8] ;  /* 0x0001f800010a7983 */ /* 0x000ee20000300800 */
[----:B0----5:R-:W-:Y:S01]  /*ea80*/  LOP3.LUT R11, R23, 0xffffe000, RZ, 0xc0, !PT ;  /* 0xffffe000170b7812 */ /* 0x021fe200078ec0ff */
[----:B------:R-:W-:Y:S01]  /*ea90*/  BSSY B1, `(.L_x_280) ;  /* 0x000000b000017945 */ /* 0x000fe20003800000 */
[----:B------:R-:W-:Y:S02]  /*eaa0*/  ISETP.GT.AND P1, PT, R0, 0xf9, P0 ;  /* 0x000000f90000780c */ /* 0x000fe40000724270 */
[----:B------:R-:W-:Y:S01]  /*eab0*/  IADD3 R169, P2, R3, 0x80, RZ ;  /* 0x0000008003a97810 */ /* 0x000fe20007f5e0ff */
[----:B------:R-:W-:-:S03]  /*eac0*/  FMUL R11, R11, R16 ;  /* 0x000000100b0b7220 */ /* 0x000fc60000400000 */
[----:B------:R-:W-:Y:S01]  /*ead0*/  IADD3.X R3, RZ, UR7, RZ, P2, !PT ;  /* 0x00000007ff037c10 */ /* 0x000fe200097fe4ff */
[----:B---3--:R-:W-:-:S04]  /*eae0*/  FFMA R11, R10, R2, R11 ;  /* 0x000000020a0b7223 */ /* 0x008fc8000000000b */
[----:B------:R-:W-:Y:S01]  /*eaf0*/  IMAD R10, R3, R14, RZ ;  /* 0x0000000e030a7224 */ /* 0x000fe200078e02ff */
[----:B------:R-:W-:-:S05]  /*eb00*/  F2FP.TF32.F32.PACK_B R11, R11 ;  /* 0x0000000bff0b723e */ /* 0x000fca00024050ff */
[----:B------:R0:W-:Y:S01]  /*eb10*/  @P4 STG.E desc[UR36][R6.64+0x3e0], R11 ;  /* 0x0003e00b06004986 */ /* 0x0001e2000c101924 */
[----:B------:R-:W-:Y:S05]  /*eb20*/  @!P1 BRA `(.L_x_281) ;  /* 0x0000000000049947 */ /* 0x000fea0003800000 */
[----:B------:R3:W5:Y:S02]  /*eb30*/  LDG.E.LTC128B R23, desc[UR36][R8.64+0x3e4] ;  /* 0x0003e42408177981 */ /* 0x000764000c1e1920 */
.L_x_281:
[----:B------:R-:W-:Y:S05]  /*eb40*/  BSYNC B1 ;  /* 0x0000000000017941 */ /* 0x000fea0003800000 */
.L_x_280:
[----:B0-----:R-:W4:Y:S01]  /*eb50*/  LDL.LU R11, [R1+0x1fc] ;  /* 0x0001fc00010b7983 */ /* 0x001f220000300800 */
[----:B-----5:R-:W-:Y:S01]  /*eb60*/  LOP3.LUT R3, R23, 0xffffe000, RZ, 0xc0, !PT ;  /* 0xffffe00017037812 */ /* 0x020fe200078ec0ff */
[C---:B------:R-:W-:Y:S01]  /*eb70*/  IMAD R167, R169.reuse, R15, R10 ;  /* 0x0000000fa9a77224 */ /* 0x040fe200078e020a */
[----:B------:R-:W-:Y:S01]  /*eb80*/  ISETP.GT.AND P0, PT, R158, 0x80, PT ;  /* 0x000000809e00780c */ /* 0x000fe20003f04270 */
[----:B-1-3--:R-:W-:-:S04]  /*eb90*/  IMAD.WIDE.U32 R8, R169, R14, R20 ;  /* 0x0000000ea9087225 */ /* 0x00afc800078e0014 */
[----:B------:R-:W-:Y:S01]  /*eba0*/  FMUL R3, R3, R16 ;  /* 0x0000001003037220 */ /* 0x000fe20000400000 */
[----:B------:R-:W-:Y:S01]  /*ebb0*/  ISETP.GT.AND P4, PT, R0, RZ, P0 ;  /* 0x000000ff0000720c */ /* 0x000fe20000784270 */
[----:B------:R-:W-:Y:S01]  /*ebc0*/  IMAD.IADD R9, R9, 0x1, R167 ;  /* 0x0000000109097824 */ /* 0x000fe200078e02a7 */
[----:B------:R-:W-:Y:S01]  /*ebd0*/  LEA R10, P2, R8, R12, 0x2 ;  /* 0x0000000c080a7211 */ /* 0x000fe200078410ff */
[----:B----4-:R-:W-:-:S03]  /*ebe0*/  FFMA R15, R11, R2, R3 ;  /* 0x000000020b0f7223 */ /* 0x010fc60000000003 */
[----:B------:R-:W-:Y:S02]  /*ebf0*/  LEA.HI.X R11, R8, R13, R9, 0x2, P2 ;  /* 0x0000000d080b7211 */ /* 0x000fe400010f1409 */
[----:B------:R-:W-:-:S05]  /*ec00*/  F2FP.TF32.F32.PACK_B R15, R15 ;  /* 0x0000000fff0f723e */ /* 0x000fca00024050ff */
[----:B------:R0:W-:Y:S04]  /*ec10*/  @P1 STG.E desc[UR36][R6.64+0x3e4], R15 ;  /* 0x0003e40f06001986 */ /* 0x0001e8000c101924 */
[----:B------:R-:W3:Y:S01]  /*ec20*/  @P4 LDG.E.LTC128B R23, desc[UR36][R10.64] ;  /* 0x000000240a174981 */ /* 0x000ee2000c1e1920 */
[----:B------:R-:W-:Y:S01]  /*ec30*/  IMAD.WIDE.U32 R8, R169, R14, R18 ;  /* 0x0000000ea9087225 */ /* 0x000fe200078e0012 */
[----:B------:R-:W-:Y:S01]  /*ec40*/  ISETP.GT.AND P2, PT, R0, 0x1, P0 ;  /* 0x000000010000780c */ /* 0x000fe20000744270 */
[----:B------:R-:W-:Y:S02]  /*ec50*/  BSSY B1, `(.L_x_282) ;  /* 0x0000014000017945 */ /* 0x000fe40003800000 */
[----:B------:R-:W-:Y:S02]  /*ec60*/  IMAD.U32 R163, RZ, RZ, UR8 ;  /* 0x00000008ffa37e24 */ /* 0x000fe4000f8e00ff */
[----:B------:R-:W-:-:S02]  /*ec70*/  IMAD.IADD R9, R167, 0x1, R9 ;  /* 0x00000001a7097824 */ /* 0x000fc400078e0209 */
[----:B------:R-:W-:Y:S02]  /*ec80*/  IMAD.U32 R165, RZ, RZ, UR8 ;  /* 0x00000008ffa57e24 */ /* 0x000fe4000f8e00ff */
[----:B------:R-:W-:Y:S02]  /*ec90*/  IMAD.U32 R164, RZ, RZ, UR9 ;  /* 0x00000009ffa47e24 */ /* 0x000fe4000f8e00ff */
[----:B------:R-:W-:Y:S02]  /*eca0*/  IMAD.SHL.U32 R163, R163, 0x200, RZ ;  /* 0x00000200a3a37824 */ /* 0x000fe400078e00ff */
[----:B--2---:R-:W-:Y:S01]  /*ecb0*/  IMAD.WIDE.U32 R156, R22, UR43, R8 ;  /* 0x0000002b169c7c25 */ /* 0x004fe2000f8e0008 */
[----:B------:R-:W-:Y:S02]  /*ecc0*/  SHF.L.U64.HI R165, R165, 0x9, R164 ;  /* 0x00000009a5a57819 */ /* 0x000fe400000102a4 */
[----:B------:R-:W-:Y:S02]  /*ecd0*/  IADD3 R8, P1, R163, R4, RZ ;  /* 0x00000004a3087210 */ /* 0x000fe40007f3e0ff */
[----:B0-----:R-:W-:-:S03]  /*ece0*/  LEA R6, P3, R156, R12, 0x2 ;  /* 0x0000000c9c067211 */ /* 0x001fc600078610ff */
[----:B------:R-:W-:Y:S01]  /*ecf0*/  IMAD.X R9, R165, 0x1, R5, P1 ;  /* 0x00000001a5097824 */ /* 0x000fe200008e0605 */
[----:B---3--:R-:W-:-:S05]  /*ed00*/  LOP3.LUT R3, R23, 0xffffe000, RZ, 0xc0, !PT ;  /* 0xffffe00017037812 */ /* 0x008fca00078ec0ff */
[----:B------:R-:W-:-:S04]  /*ed10*/  FMUL R3, R3, R16 ;  /* 0x0000001003037220 */ /* 0x000fc80000400000 */
[----:B------:R-:W-:Y:S01]  /*ed20*/  FFMA R11, R24, R2, R3 ;  /* 0x00000002180b7223 */ /* 0x000fe20000000003 */
[----:B------:R-:W-:-:S04]  /*ed30*/  IMAD.IADD R3, R159, 0x1, R157 ;  /* 0x000000019f037824 */ /* 0x000fc800078e029d */
[----:B------:R-:W-:Y:S02]  /*ed40*/  F2FP.TF32.F32.PACK_B R11, R11 ;  /* 0x0000000bff0b723e */ /* 0x000fe400024050ff */
[----:B------:R-:W-:-:S03]  /*ed50*/  LEA.HI.X R7, R156, R13, R3, 0x2, P3 ;  /* 0x0000000d9c077211 */ /* 0x000fc600018f1403 */
[----:B------:R0:W-:Y:S01]  /*ed60*/  @P4 STG.E desc[UR36][R8.64], R11 ;  /* 0x0000000b08004986 */ /* 0x0001e2000c101924 */
[----:B------:R-:W-:Y:S05]  /*ed70*/  @!P2 BRA `(.L_x_283) ;  /* 0x000000000004a947 */ /* 0x000fea0003800000 */
[----:B------:R1:W5:Y:S02]  /*ed80*/  LDG.E.LTC128B R23, desc[UR36][R6.64+0x4] ;  /* 0x0000042406177981 */ /* 0x000364000c1e1920 */
.L_x_283:
[----:B------:R-:W-:Y:S05]  /*ed90*/  BSYNC B1 ;  /* 0x0000000000017941 */ /* 0x000fea0003800000 */
.L_x_282:
[----:B-----5:R-:W-:Y:S01]  /*eda0*/  LOP3.LUT R3, R23, 0xffffe000, RZ, 0xc0, !PT ;  /* 0xffffe00017037812 */ /* 0x020fe200078ec0ff */
[----:B------:R-:W-:Y:S01]  /*edb0*/  IMAD.WIDE.U32 R14, R169, R14, R154 ;  /* 0x0000000ea90e7225 */ /* 0x000fe200078e009a */
[----:B------:R-:W-:Y:S01]  /*edc0*/  ISETP.GT.AND P1, PT, R158, 0x88, PT ;  /* 0x000000889e00780c */ /* 0x000fe20003f24270 */
[----:B------:R-:W-:Y:S02]  /*edd0*/  BSSY B1, `(.L_x_284) ;  /* 0x0000010000017945 */ /* 0x000fe40003800000 */
[----:B------:R-:W-:Y:S01]  /*ede0*/  FMUL R10, R3, R16 ;  /* 0x00000010030a7220 */ /* 0x000fe20000400000 */
[----:B------:R-:W-:Y:S01]  /*edf0*/  ISETP.GT.AND P3, PT, R0, RZ, P1 ;  /* 0x000000ff0000720c */ /* 0x000fe20000f64270 */
[----:B------:R-:W-:Y:S01]  /*ee00*/  IMAD.IADD R167, R167, 0x1, R15 ;  /* 0x00000001a7a77824 */ /* 0x000fe200078e020f */
[----:B------:R-:W-:Y:S01]  /*ee10*/  IADD3 R152, P4, R152, R14, RZ ;  /* 0x0000000e98987210 */ /* 0x000fe20007f9e0ff */
[----:B------:R-:W-:Y:S01]  /*ee20*/  FFMA R25, R25, R2, R10 ;  /* 0x0000000219197223 */ /* 0x000fe2000000000a */
[----:B------:R-:W-:Y:S01]  /*ee30*/  IADD3 R14, P5, R18, R14, RZ ;  /* 0x0000000e120e7210 */ /* 0x000fe20007fbe0ff */
[----:B------:R-:W-:-:S02]  /*ee40*/  IMAD.MOV.U32 R3, RZ, RZ, R23 ;  /* 0x000000ffff037224 */ /* 0x000fc400078e0017 */
[----:B------:R-:W-:Y:S01]  /*ee50*/  IMAD.X R20, R167, 0x1, R21, P4 ;  /* 0x00000001a7147824 */ /* 0x000fe200020e0615 */
[----:B------:R-:W-:Y:S02]  /*ee60*/  F2FP.TF32.F32.PACK_B R25, R25 ;  /* 0x00000019ff19723e */ /* 0x000fe400024050ff */
[C---:B------:R-:W-:Y:S02]  /*ee70*/  LEA R10, P4, R152.reuse, R12, 0x2 ;  /* 0x0000000c980a7211 */ /* 0x040fe400078810ff */
[----:B------:R-:W-:Y:S01]  /*ee80*/  IADD3.X R15, R19, R167, RZ, P5, !PT ;  /* 0x000000a7130f7210 */ /* 0x000fe20002ffe4ff */
[----:B------:R2:W-:Y:S01]  /*ee90*/  @P2 STG.E desc[UR36][R8.64+0x4], R25 ;  /* 0x0000041908002986 */ /* 0x0005e2000c101924 */
[----:B0-----:R-:W-:Y:S01]  /*eea0*/  LEA.HI.X R11, R152, R13, R20, 0x2, P4 ;  /* 0x0000000d980b7211 */ /* 0x001fe200020f1414 */
[----:B------:R-:W-:Y:S08]  /*eeb0*/  @!P3 BRA `(.L_x_285) ;  /* 0x000000000004b947 */ /* 0x000ff00003800000 */
[----:B------:R0:W5:Y:S02]  /*eec0*/  LDG.E.LTC128B R3, desc[UR36][R10.64] ;  /* 0x000000240a037981 */ /* 0x000164000c1e1920 */
.L_x_285:
[----:B------:R-:W-:Y:S05]  /*eed0*/  BSYNC B1 ;  /* 0x0000000000017941 */ /* 0x000fea0003800000 */
.L_x_284:
[----:B0----5:R-:W-:Y:S01]  /*eee0*/  LOP3.LUT R11, R3, 0xffffe000, RZ, 0xc0, !PT ;  /* 0xffffe000030b7812 */ /* 0x021fe200078ec0ff */
[----:B------:R-:W-:Y:S01]  /*eef0*/  IMAD.WIDE.U32 R22, R22, UR43, R14 ;  /* 0x0000002b16167c25 */ /* 0x000fe2000f8e000e */
[----:B------:R-:W-:Y:S01]  /*ef00*/  IADD3 R10, P2, R8, R161, RZ ;  /* 0x000000a1080a7210 */ /* 0x000fe20007f5e0ff */
[----:B------:R-:W-:Y:S01]  /*ef10*/  BSSY B1, `(.L_x_286) ;  /* 0x000000c000017945 */ /* 0x000fe20003800000 */
[----:B------:R-:W-:Y:S01]  /*ef20*/  ISETP.GT.AND P5, PT, R0, 0x1, P1 ;  /* 0x000000010000780c */ /* 0x000fe20000fa4270 */
[----:B------:R-:W-:Y:S01]  /*ef30*/  FMUL R11, R11, R16 ;  /* 0x000000100b0b7220 */ /* 0x000fe20000400000 */
[----:B------:R-:W-:Y:S01]  /*ef40*/  IMAD.IADD R159, R159, 0x1, R23 ;  /* 0x000000019f9f7824 */ /* 0x000fe200078e0217 */
[----:B------:R-:W-:Y:S02]  /*ef50*/  LEA R12, P4, R22, R12, 0x2 ;  /* 0x0000000c160c7211 */ /* 0x000fe400078810ff */
[----:B------:R-:W-:Y:S01]  /*ef60*/  FFMA R15, R26, R2, R11 ;  /* 0x000000021a0f7223 */ /* 0x000fe2000000000b */
[----:B------:R-:W-:Y:S01]  /*ef70*/  IMAD.X R11, R9, 0x1, R160, P2 ;  /* 0x00000001090b7824 */ /* 0x000fe200010e06a0 */
[----:B------:R-:W-:-:S03]  /*ef80*/  LEA.HI.X R13, R22, R13, R159, 0x2, P4 ;  /* 0x0000000d160d7211 */ /* 0x000fc600020f149f */
[----:B------:R-:W-:-:S05]  /*ef90*/  F2FP.TF32.F32.PACK_B R15, R15 ;  /* 0x0000000fff0f723e */ /* 0x000fca00024050ff */
[----:B------:R0:W-:Y:S01]  /*efa0*/  @P3 STG.E desc[UR36][R10.64], R15 ;  /* 0x0000000f0a003986 */ /* 0x0001e2000c101924 */
[----:B------:R-:W-:Y:S05]  /*efb0*/  @!P5 BRA `(.L_x_287) ;  /* 0x000000000004d947 */ /* 0x000fea0003800000 */
[----:B------:R3:W5:Y:S02]  /*efc0*/  LDG.E.LTC128B R3, desc[UR36][R12.64+0x4] ;  /* 0x000004240c037981 */ /* 0x000764000c1e1920 */
.L_x_287:
[----:B------:R-:W-:Y:S05]  /*efd0*/  BSYNC B1 ;  /* 0x0000000000017941 */ /* 0x000fea0003800000 */
.L_x_286:
[----:B0----5:R-:W-:Y:S01]  /*efe0*/  LOP3.LUT R15, R3, 0xffffe000, RZ, 0xc0, !PT ;  /* 0xffffe000030f7812 */ /* 0x021fe200078ec0ff */
[----:B------:R-:W-:Y:S01]  /*eff0*/  BSSY B1, `(.L_x_288) ;  /* 0x0000008000017945 */ /* 0x000fe20003800000 */
[----:B------:R-:W-:-:S03]  /*f000*/  ISETP.GT.AND P2, PT, R0, 0x8, P0 ;  /* 0x000000080000780c */ /* 0x000fc60000744270 */
[----:B------:R-:W-:-:S04]  /*f010*/  FMUL R14, R15, R16 ;  /* 0x000000100f0e7220 */ /* 0x000fc80000400000 */
[----:B------:R-:W-:-:S05]  /*f020*/  FFMA R27, R27, R2, R14 ;  /* 0x000000021b1b7223 */ /* 0x000fca000000000e */
[----:B------:R-:W-:-:S05]  /*f030*/  F2FP.TF32.F32.PACK_B R27, R27 ;  /* 0x0000001bff1b723e */ /* 0x000fca00024050ff */
[----:B------:R0:W-:Y:S01]  /*f040*/  @P5 STG.E desc[UR36][R10.64+0x4], R27 ;  /* 0x0000041b0a005986 */ /* 0x0001e2000c101924 */
[----:B------:R-:W-:Y:S05]  /*f050*/  @!P2 BRA `(.L_x_289) ;  /* 0x000000000004a947 */ /* 0x000fea0003800000 */
[----:B------:R4:W5:Y:S02]  /*f060*/  LDG.E.LTC128B R3, desc[UR36][R6.64+0x20] ;  /* 0x0000202406037981 */ /* 0x000964000c1e1920 */
.L_x_289:
[----:B------:R-:W-:Y:S05]  /*f070*/  BSYNC B1 ;  /* 0x0000000000017941 */ /* 0x000fea0003800000 */
.L_x_288:
        /* <DEDUP_REMOVED lines=9> */
.L_x_291:
[----:B------:R-:W-:Y:S05]  /*f110*/  BSYNC B1 ;  /* 0x0000000000017941 */ /* 0x000fea0003800000 */
.L_x_290:
        /* <DEDUP_REMOVED lines=9> */
.L_x_293:
[----:B------:R-:W-:Y:S05]  /*f1b0*/  BSYNC B1 ;  /* 0x0000000000017941 */ /* 0x000fea0003800000 */
.L_x_292:
[----:B-----5:R-:W-:Y:S01]  /*f1c0*/  LOP3.LUT R11, R3, 0xffffe000, RZ, 0xc0, !PT ;  /* 0xffffe000030b7812 */ /* 0x020fe200078ec0ff */
[----:B------:R-:W-:Y:S01]  /*f1d0*/  BSSY B1, `(.L_x_294) ;  /* 0x000000a000017945 */ /* 0x000fe20003800000 */
[----:B------:R-:W-:Y:S02]  /*f1e0*/  IADD3 R10, P3, R161, R8, RZ ;  /* 0x00000008a10a7210 */ /* 0x000fe40007f7e0ff */
[----:B------:R-:W-:Y:S01]  /*f1f0*/  ISETP.GT.AND P2, PT, R0, 0x9, P1 ;  /* 0x000000090000780c */ /* 0x000fe20000f44270 */
[----:B------:R-:W-:-:S04]  /*f200*/  FMUL R11, R11, R16 ;  /* 0x000000100b0b7220 */ /* 0x000fc80000400000 */
[----:B------:R-:W-:Y:S01]  /*f210*/  FFMA R15, R30, R2, R11 ;  /* 0x000000021e0f7223 */ /* 0x000fe2000000000b */
[----:B------:R-:W-:-:S04]  /*f220*/  IMAD.X R11, R160, 0x1, R9, P3 ;  /* 0x00000001a00b7824 */ /* 0x000fc800018e0609 */
[----:B------:R-:W-:-:S05]  /*f230*/  F2FP.TF32.F32.PACK_B R15, R15 ;  /* 0x0000000fff0f723e */ /* 0x000fca00024050ff */
[----:B------:R0:W-:Y:S01]  /*f240*/  @P4 STG.E desc[UR36][R10.64+0x20], R15 ;  /* 0x0000200f0a004986 */ /* 0x0001e2000c101924 */
[----:B------:R-:W-:Y:S05]  /*f250*/  @!P2 BRA `(.L_x_295) ;  /* 0x000000000004a947 */ /* 0x000fea0003800000 */
[----:B------:R0:W5:Y:S02]  /*f260*/  LDG.E.LTC128B R3, desc[UR36][R12.64+0x24] ;  /* 0x000024240c037981 */ /* 0x000164000c1e1920 */
.L_x_295:
[----:B------:R-:W-:Y:S05]  /*f270*/  BSYNC B1 ;  /* 0x0000000000017941 */ /* 0x000fea0003800000 */
.L_x_294:
[----:B0----5:R-:W-:Y:S01]  /*f280*/  LOP3.LUT R11, R3, 0xffffe000, RZ, 0xc0, !PT ;  /* 0xffffe000030b7812 */ /* 0x021fe200078ec0ff */
[----:B------:R-:W-:Y:S01]  /*f290*/  BSSY B1, `(.L_x_296) ;  /* 0x000000a000017945 */ /* 0x000fe20003800000 */
[----:B------:R-:W-:Y:S02]  /*f2a0*/  IADD3 R4, P3, P4, R161, R4, R163 ;  /* 0x00000004a1047210 */ /* 0x000fe40007c7e0a3 */
[----:B------:R-:W-:Y:S01]  /*f2b0*/  ISETP.GT.AND P5, PT, R0, 0x10, P0 ;  /* 0x000000100000780c */ /* 0x000fe200007a4270 */
[----:B------:R-:W-:Y:S01]  /*f2c0*/  FMUL R10, R11, R16 ;  /* 0x000000100b0a7220 */ /* 0x000fe20000400000 */
[----:B------:R-:W-:-:S03]  /*f2d0*/  IADD3.X R5, R160, R5, R165, P3, P4 ;  /* 0x00000005a0057210 */ /* 0x000fc60001fe84a5 */
[----:B------:R-:W-:-:S05]  /*f2e0*/  FFMA R31, R31, R2, R10 ;  /* 0x000000021f1f7223 */ /* 0x000fca000000000a */
[----:B------:R-:W-:-:S05]  /*f2f0*/  F2FP.TF32.F32.PACK_B R31, R31 ;  /* 0x0000001fff1f723e */ /* 0x000fca00024050ff */
[----:B------:R0:W-:Y:S01]  /*f300*/  @P2 STG.E desc[UR36][R4.64+0x24], R31 ;  /* 0x0000241f04002986 */ /* 0x0001e2000c101924 */
[----:B------:R-:W-:Y:S05]  /*f310*/  @!P5 BRA `(.L_x_297) ;  /* 0x000000000004d947 */ /* 0x000fea0003800000 */
[----:B------:R0:W5:Y:S02]  /*f320*/  LDG.E.LTC128B R3, desc[UR36][R6.64+0x40] ;  /* 0x0000402406037981 */ /* 0x000164000c1e1920 */
.L_x_297:
[----:B------:R-:W-:Y:S05]  /*f330*/  BSYNC B1 ;  /* 0x0000000000017941 */ /* 0x000fea0003800000 */
.L_x_296:
[----:B-----5:R-:W-:Y:S01]  /*f340*/  LOP3.LUT R11, R3, 0xffffe000, RZ, 0xc0, !PT ;  /* 0xffffe000030b7812 */ /* 0x020fe200078ec0ff */
        /* <DEDUP_REMOVED lines=8> */
.L_x_299:
[----:B------:R-:W-:Y:S05]  /*f3d0*/  BSYNC B1 ;  /* 0x0000000000017941 */ /* 0x000fea0003800000 */
.L_x_298:
        /* <DEDUP_REMOVED lines=9> */
.L_x_301:
[----:B------:R-:W-:Y:S05]  /*f470*/  BSYNC B1 ;  /* 0x0000000000017941 */ /* 0x000fea0003800000 */
.L_x_300:
        /* <DEDUP_REMOVED lines=9> */
.L_x_303:
[----:B------:R-:W-:Y:S05]  /*f510*/  BSYNC B1 ;  /* 0x0000000000017941 */ /* 0x000fea0003800000 */
.L_x_302:
        /* <DEDUP_REMOVED lines=9> */
.L_x_305:
[----:B------:R-:W-:Y:S05]  /*f5b0*/  BSYNC B1 ;  /* 0x0000000000017941 */ /* 0x000fea0003800000 */
.L_x_304:
        /* <DEDUP_REMOVED lines=9> */
.L_x_307:
[----:B------:R-:W-:Y:S05]  /*f650*/  BSYNC B1 ;  /* 0x0000000000017941 */ /* 0x000fea0003800000 */
.L_x_306:
        /* <DEDUP_REMOVED lines=9> */
.L_x_309:
[----:B------:R-:W-:Y:S05]  /*f6f0*/  BSYNC B1 ;  /* 0x0000000000017941 */ /* 0x000fea0003800000 */
.L_x_308:
        /* <DEDUP_REMOVED lines=9> */
.L_x_311:
[----:B------:R-:W-:Y:S05]  /*f790*/  BSYNC B1 ;  /* 0x0000000000017941 */ /* 0x000fea0003800000 */
.L_x_310:
        /* <DEDUP_REMOVED lines=9> */
.L_x_313:
[----:B------:R-:W-:Y:S05]  /*f830*/  BSYNC B1 ;  /* 0x0000000000017941 */ /* 0x000fea0003800000 */
.L_x_312:
        /* <DEDUP_REMOVED lines=9> */
.L_x_315:
[----:B------:R-:W-:Y:S05]  /*f8d0*/  BSYNC B1 ;  /* 0x0000000000017941 */ /* 0x000fea0003800000 */
.L_x_314:
        /* <DEDUP_REMOVED lines=9> */
.L_x_317:
[----:B------:R-:W-:Y:S05]  /*f970*/  BSYNC B1 ;  /* 0x0000000000017941 */ /* 0x000fea0003800000 */
.L_x_316:
        /* <DEDUP_REMOVED lines=9> */
.L_x_319:
[----:B------:R-:W-:Y:S05]  /*fa10*/  BSYNC B1 ;  /* 0x0000000000017941 */ /* 0x000fea0003800000 */
.L_x_318:
        /* <DEDUP_REMOVED lines=9> */
.L_x_321:
[----:B------:R-:W-:Y:S05]  /*fab0*/  BSYNC B1 ;  /* 0x0000000000017941 */ /* 0x000fea0003800000 */
.L_x_320:
        /* <DEDUP_REMOVED lines=9> */
.L_x_323:
[----:B------:R-:W-:Y:S05]  /*fb50*/  BSYNC B1 ;  /* 0x0000000000017941 */ /* 0x000fea0003800000 */
.L_x_322:
        /* <DEDUP_REMOVED lines=9> */
.L_x_325:
[----:B------:R-:W-:Y:S05]  /*fbf0*/  BSYNC B1 ;  /* 0x0000000000017941 */ /* 0x000fea0003800000 */
.L_x_324:
        /* <DEDUP_REMOVED lines=9> */
.L_x_327:
[----:B------:R-:W-:Y:S05]  /*fc90*/  BSYNC B1 ;  /* 0x0000000000017941 */ /* 0x000fea0003800000 */
.L_x_326:
        /* <DEDUP_REMOVED lines=9> */
.L_x_329:
[----:B------:R-:W-:Y:S05]  /*fd30*/  BSYNC B1 ;  /* 0x0000000000017941 */ /* 0x000fea0003800000 */
.L_x_328:
        /* <DEDUP_REMOVED lines=9> */
.L_x_331:
[----:B------:R-:W-:Y:S05]  /*fdd0*/  BSYNC B1 ;  /* 0x0000000000017941 */ /* 0x000fea0003800000 */
.L_x_330:
        /* <DEDUP_REMOVED lines=9> */
.L_x_333:
[----:B------:R-:W-:Y:S05]  /*fe70*/  BSYNC B1 ;  /* 0x0000000000017941 */ /* 0x000fea0003800000 */
.L_x_332:
        /* <DEDUP_REMOVED lines=9> */
.L_x_335:
[----:B------:R-:W-:Y:S05]  /*ff10*/  BSYNC B1 ;  /* 0x0000000000017941 */ /* 0x000fea0003800000 */
.L_x_334:
        /* <DEDUP_REMOVED lines=9> */
.L_x_337:
[----:B------:R-:W-:Y:S05]  /*ffb0*/  BSYNC B1 ;  /* 0x0000000000017941 */ /* 0x000fea0003800000 */
.L_x_336:
        /* <DEDUP_REMOVED lines=9> */
.L_x_339:
[----:B------:R-:W-:Y:S05]  /*10050*/  BSYNC B1 ;  /* 0x0000000000017941 */ /* 0x000fea0003800000 */
.L_x_338:
        /* <DEDUP_REMOVED lines=9> */
.L_x_341:
[----:B------:R-:W-:Y:S05]  /*100f0*/  BSYNC B1 ;  /* 0x0000000000017941 */ /* 0x000fea0003800000 */
.L_x_340:
        /* <DEDUP_REMOVED lines=9> */
.L_x_343:
[----:B------:R-:W-:Y:S05]  /*10190*/  BSYNC B1 ;  /* 0x0000000000017941 */ /* 0x000fea0003800000 */
.L_x_342:
        /* <DEDUP_REMOVED lines=9> */
.L_x_345:
[----:B------:R-:W-:Y:S05]  /*10230*/  BSYNC B1 ;  /* 0x0000000000017941 */ /* 0x000fea0003800000 */
.L_x_344:
        /* <DEDUP_REMOVED lines=9> */
.L_x_347:
[----:B------:R-:W-:Y:S05]  /*102d0*/  BSYNC B1 ;  /* 0x0000000000017941 */ /* 0x000fea0003800000 */
.L_x_346:
        /* <DEDUP_REMOVED lines=9> */
.L_x_349:
[----:B------:R-:W-:Y:S05]  /*10370*/  BSYNC B1 ;  /* 0x0000000000017941 */ /* 0x000fea0003800000 */
.L_x_348:
        /* <DEDUP_REMOVED lines=9> */
.L_x_351:
[----:B------:R-:W-:Y:S05]  /*10410*/  BSYNC B1 ;  /* 0x0000000000017941 */ /* 0x000fea0003800000 */
.L_x_350:
        /* <DEDUP_REMOVED lines=9> */
.L_x_353:
[----:B------:R-:W-:Y:S05]  /*104b0*/  BSYNC B1 ;  /* 0x0000000000017941 */ /* 0x000fea0003800000 */
.L_x_352:
        /* <DEDUP_REMOVED lines=9> */
.L_x_355:
[----:B------:R-:W-:Y:S05]  /*10550*/  BSYNC B1 ;  /* 0x0000000000017941 */ /* 0x000fea0003800000 */
.L_x_354:
        /* <DEDUP_REMOVED lines=9> */
.L_x_357:
[----:B------:R-:W-:Y:S05]  /*105f0*/  BSYNC B1 ;  /* 0x0000000000017941 */ /* 0x000fea0003800000 */
.L_x_356:
        /* <DEDUP_REMOVED lines=9> */
.L_x_359:
[----:B------:R-:W-:Y:S05]  /*10690*/  BSYNC B1 ;  /* 0x0000000000017941 */ /* 0x000fea0003800000 */
.L_x_358:
        /* <DEDUP_REMOVED lines=9> */
.L_x_361:
[----:B------:R-:W-:Y:S05]  /*10730*/  BSYNC B1 ;  /* 0x0000000000017941 */ /* 0x000fea0003800000 */
.L_x_360:
        /* <DEDUP_REMOVED lines=9> */
.L_x_363:
[----:B------:R-:W-:Y:S05]  /*107d0*/  BSYNC B1 ;  /* 0x0000000000017941 */ /* 0x000fea0003800000 */
.L_x_362:
        /* <DEDUP_REMOVED lines=9> */
.L_x_365:
[----:B------:R-:W-:Y:S05]  /*10870*/  BSYNC B1 ;  /* 0x0000000000017941 */ /* 0x000fea0003800000 */
.L_x_364:
        /* <DEDUP_REMOVED lines=9> */
.L_x_367:
[----:B------:R-:W-:Y:S05]  /*10910*/  BSYNC B1 ;  /* 0x0000000000017941 */ /* 0x000fea0003800000 */
.L_x_366:
        /* <DEDUP_REMOVED lines=9> */
.L_x_369:
[----:B------:R-:W-:Y:S05]  /*109b0*/  BSYNC B1 ;  /* 0x0000000000017941 */ /* 0x000fea0003800000 */
.L_x_368:
        /* <DEDUP_REMOVED lines=9> */
.L_x_371:
[----:B------:R-:W-:Y:S05]  /*10a50*/  BSYNC B1 ;  /* 0x0000000000017941 */ /* 0x000fea0003800000 */
.L_x_370:
        /* <DEDUP_REMOVED lines=9> */
.L_x_373:
[----:B------:R-:W-:Y:S05]  /*10af0*/  BSYNC B1 ;  /* 0x0000000000017941 */ /* 0x000fea0003800000 */
.L_x_372:
        /* <DEDUP_REMOVED lines=9> */
.L_x_375:
[----:B------:R-:W-:Y:S05]  /*10b90*/  BSYNC B1 ;  /* 0x0000000000017941 */ /* 0x000fea0003800000 */
.L_x_374:
        /* <DEDUP_REMOVED lines=9> */
.L_x_377:
[----:B------:R-:W-:Y:S05]  /*10c30*/  BSYNC B1 ;  /* 0x0000000000017941 */ /* 0x000fea0003800000 */
.L_x_376:
        /* <DEDUP_REMOVED lines=9> */
.L_x_379:
[----:B------:R-:W-:Y:S05]  /*10cd0*/  BSYNC B1 ;  /* 0x0000000000017941 */ /* 0x000fea0003800000 */
.L_x_378:
        /* <DEDUP_REMOVED lines=9> */
.L_x_381:
[----:B------:R-:W-:Y:S05]  /*10d70*/  BSYNC B1 ;  /* 0x0000000000017941 */ /* 0x000fea0003800000 */
.L_x_380:
        /* <DEDUP_REMOVED lines=9> */
.L_x_383:
[----:B------:R-:W-:Y:S05]  /*10e10*/  BSYNC B1 ;  /* 0x0000000000017941 */ /* 0x000fea0003800000 */
.L_x_382:
        /* <DEDUP_REMOVED lines=9> */
.L_x_385:
[----:B------:R-:W-:Y:S05]  /*10eb0*/  BSYNC B1 ;  /* 0x0000000000017941 */ /* 0x000fea0003800000 */
.L_x_384:
        /* <DEDUP_REMOVED lines=9> */
.L_x_387:
[----:B------:R-:W-:Y:S05]  /*10f50*/  BSYNC B1 ;  /* 0x0000000000017941 */ /* 0x000fea0003800000 */
.L_x_386:
        /* <DEDUP_REMOVED lines=9> */
.L_x_389:
[----:B------:R-:W-:Y:S05]  /*10ff0*/  BSYNC B1 ;  /* 0x0000000000017941 */ /* 0x000fea0003800000 */
.L_x_388:
        /* <DEDUP_REMOVED lines=9> */
.L_x_391:
[----:B------:R-:W-:Y:S05]  /*11090*/  BSYNC B1 ;  /* 0x0000000000017941 */ /* 0x000fea0003800000 */
.L_x_390:
        /* <DEDUP_REMOVED lines=9> */
.L_x_393:
[----:B------:R-:W-:Y:S05]  /*11130*/  BSYNC B1 ;  /* 0x0000000000017941 */ /* 0x000fea0003800000 */
.L_x_392:
        /* <DEDUP_REMOVED lines=9> */
.L_x_395:
[----:B------:R-:W-:Y:S05]  /*111d0*/  BSYNC B1 ;  /* 0x0000000000017941 */ /* 0x000fea0003800000 */
.L_x_394:
        /* <DEDUP_REMOVED lines=9> */
.L_x_397:
[----:B------:R-:W-:Y:S05]  /*11270*/  BSYNC B1 ;  /* 0x0000000000017941 */ /* 0x000fea0003800000 */
.L_x_396:
        /* <DEDUP_REMOVED lines=9> */
.L_x_399:
[----:B------:R-:W-:Y:S05]  /*11310*/  BSYNC B1 ;  /* 0x0000000000017941 */ /* 0x000fea0003800000 */
.L_x_398:
        /* <DEDUP_REMOVED lines=9> */
.L_x_401:
[----:B------:R-:W-:Y:S05]  /*113b0*/  BSYNC B1 ;  /* 0x0000000000017941 */ /* 0x000fea0003800000 */
.L_x_400:
        /* <DEDUP_REMOVED lines=9> */
.L_x_403:
[----:B------:R-:W-:Y:S05]  /*11450*/  BSYNC B1 ;  /* 0x0000000000017941 */ /* 0x000fea0003800000 */
.L_x_402:
        /* <DEDUP_REMOVED lines=9> */
.L_x_405:
[----:B------:R-:W-:Y:S05]  /*114f0*/  BSYNC B1 ;  /* 0x0000000000017941 */ /* 0x000fea0003800000 */
.L_x_404:
        /* <DEDUP_REMOVED lines=9> */
.L_x_407:
[----:B------:R-:W-:Y:S05]  /*11590*/  BSYNC B1 ;  /* 0x0000000000017941 */ /* 0x000fea0003800000 */
.L_x_406:
        /* <DEDUP_REMOVED lines=9> */
.L_x_409:
[----:B------:R-:W-:Y:S05]  /*11630*/  BSYNC B1 ;  /* 0x0000000000017941 */ /* 0x000fea0003800000 */
.L_x_408:
        /* <DEDUP_REMOVED lines=9> */
.L_x_411:
[----:B------:R-:W-:Y:S05]  /*116d0*/  BSYNC B1 ;  /* 0x0000000000017941 */ /* 0x000fea0003800000 */
.L_x_410:
        /* <DEDUP_REMOVED lines=9> */
.L_x_413:
[----:B------:R-:W-:Y:S05]  /*11770*/  BSYNC B1 ;  /* 0x0000000000017941 */ /* 0x000fea0003800000 */
.L_x_412:
        /* <DEDUP_REMOVED lines=9> */
.L_x_415:
[----:B------:R-:W-:Y:S05]  /*11810*/  BSYNC B1 ;  /* 0x0000000000017941 */ /* 0x000fea0003800000 */
.L_x_414:
        /* <DEDUP_REMOVED lines=9> */
.L_x_417:
[----:B------:R-:W-:Y:S05]  /*118b0*/  BSYNC B1 ;  /* 0x0000000000017941 */ /* 0x000fea0003800000 */
.L_x_416:
        /* <DEDUP_REMOVED lines=9> */
.L_x_419:
[----:B------:R-:W-:Y:S05]  /*11950*/  BSYNC B1 ;  /* 0x0000000000017941 */ /* 0x000fea0003800000 */
.L_x_418:
        /* <DEDUP_REMOVED lines=9> */
.L_x_421:
[----:B------:R-:W-:Y:S05]  /*119f0*/  BSYNC B1 ;  /* 0x0000000000017941 */ /* 0x000fea0003800000 */
.L_x_420:
        /* <DEDUP_REMOVED lines=9> */
.L_x_423:
[----:B------:R-:W-:Y:S05]  /*11a90*/  BSYNC B1 ;  /* 0x0000000000017941 */ /* 0x000fea0003800000 */
.L_x_422:
        /* <DEDUP_REMOVED lines=9> */
.L_x_425:
[----:B------:R-:W-:Y:S05]  /*11b30*/  BSYNC B1 ;  /* 0x0000000000017941 */ /* 0x000fea0003800000 */
.L_x_424:
        /* <DEDUP_REMOVED lines=9> */
.L_x_427:
[----:B------:R-:W-:Y:S05]  /*11bd0*/  BSYNC B1 ;  /* 0x0000000000017941 */ /* 0x000fea0003800000 */
.L_x_426:
        /* <DEDUP_REMOVED lines=9> */
.L_x_429:
[----:B------:R-:W-:Y:S05]  /*11c70*/  BSYNC B1 ;  /* 0x0000000000017941 */ /* 0x000fea0003800000 */
.L_x_428:
        /* <DEDUP_REMOVED lines=9> */
.L_x_431:
[----:B------:R-:W-:Y:S05]  /*11d10*/  BSYNC B1 ;  /* 0x0000000000017941 */ /* 0x000fea0003800000 */
.L_x_430:
        /* <DEDUP_REMOVED lines=9> */
.L_x_433:
[----:B------:R-:W-:Y:S05]  /*11db0*/  BSYNC B1 ;  /* 0x0000000000017941 */ /* 0x000fea0003800000 */
.L_x_432:
        /* <DEDUP_REMOVED lines=9> */
.L_x_435:
[----:B------:R-:W-:Y:S05]  /*11e50*/  BSYNC B1 ;  /* 0x0000000000017941 */ /* 0x000fea0003800000 */
.L_x_434:
        /* <DEDUP_REMOVED lines=9> */
.L_x_437:
[----:B------:R-:W-:Y:S05]  /*11ef0*/  BSYNC B1 ;  /* 0x0000000000017941 */ /* 0x000fea0003800000 */
.L_x_436:
        /* <DEDUP_REMOVED lines=9> */
.L_x_439:
[----:B------:R-:W-:Y:S05]  /*11f90*/  BSYNC B1 ;  /* 0x0000000000017941 */ /* 0x000fea0003800000 */
.L_x_438:
        /* <DEDUP_REMOVED lines=9> */
.L_x_441:
[----:B------:R-:W-:Y:S05]  /*12030*/  BSYNC B1 ;  /* 0x0000000000017941 */ /* 0x000fea0003800000 */
.L_x_440:
        /* <DEDUP_REMOVED lines=9> */
.L_x_443:
[----:B------:R-:W-:Y:S05]  /*120d0*/  BSYNC B1 ;  /* 0x0000000000017941 */ /* 0x000fea0003800000 */
.L_x_442:
        /* <DEDUP_REMOVED lines=9> */
.L_x_445:
[----:B------:R-:W-:Y:S05]  /*12170*/  BSYNC B1 ;  /* 0x0000000000017941 */ /* 0x000fea0003800000 */
.L_x_444:
        /* <DEDUP_REMOVED lines=9> */
.L_x_447:
[----:B------:R-:W-:Y:S05]  /*12210*/  BSYNC B1 ;  /* 0x0000000000017941 */ /* 0x000fea0003800000 */
.L_x_446:
        /* <DEDUP_REMOVED lines=9> */
.L_x_449:
[----:B------:R-:W-:Y:S05]  /*122b0*/  BSYNC B1 ;  /* 0x0000000000017941 */ /* 0x000fea0003800000 */
.L_x_448:
        /* <DEDUP_REMOVED lines=9> */
.L_x_451:
[----:B------:R-:W-:Y:S05]  /*12350*/  BSYNC B1 ;  /* 0x0000000000017941 */ /* 0x000fea0003800000 */
.L_x_450:
        /* <DEDUP_REMOVED lines=9> */
.L_x_453:
[----:B------:R-:W-:Y:S05]  /*123f0*/  BSYNC B1 ;  /* 0x0000000000017941 */ /* 0x000fea0003800000 */
.L_x_452:
        /* <DEDUP_REMOVED lines=9> */
.L_x_455:
[----:B------:R-:W-:Y:S05]  /*12490*/  BSYNC B1 ;  /* 0x0000000000017941 */ /* 0x000fea0003800000 */
.L_x_454:
        /* <DEDUP_REMOVED lines=9> */
.L_x_457:
[----:B------:R-:W-:Y:S05]  /*12530*/  BSYNC B1 ;  /* 0x0000000000017941 */ /* 0x000fea0003800000 */
.L_x_456:
        /* <DEDUP_REMOVED lines=9> */
.L_x_459:
[----:B------:R-:W-:Y:S05]  /*125d0*/  BSYNC B1 ;  /* 0x0000000000017941 */ /* 0x000fea0003800000 */
.L_x_458:
        /* <DEDUP_REMOVED lines=9> */
.L_x_461:
[----:B------:R-:W-:Y:S05]  /*12670*/  BSYNC B1 ;  /* 0x0000000000017941 */ /* 0x000fea0003800000 */
.L_x_460:
        /* <DEDUP_REMOVED lines=9> */
.L_x_463:
[----:B------:R-:W-:Y:S05]  /*12710*/  BSYNC B1 ;  /* 0x0000000000017941 */ /* 0x000fea0003800000 */
.L_x_462:
        /* <DEDUP_REMOVED lines=9> */
.L_x_465:
[----:B------:R-:W-:Y:S05]  /*127b0*/  BSYNC B1 ;  /* 0x0000000000017941 */ /* 0x000fea0003800000 */
.L_x_464:
        /* <DEDUP_REMOVED lines=9> */
.L_x_467:
[----:B------:R-:W-:Y:S05]  /*12850*/  BSYNC B1 ;  /* 0x0000000000017941 */ /* 0x000fea0003800000 */
.L_x_466:
        /* <DEDUP_REMOVED lines=9> */
.L_x_469:
[----:B------:R-:W-:Y:S05]  /*128f0*/  BSYNC B1 ;  /* 0x0000000000017941 */ /* 0x000fea0003800000 */
.L_x_468:
        /* <DEDUP_REMOVED lines=9> */
.L_x_471:
[----:B------:R-:W-:Y:S05]  /*12990*/  BSYNC B1 ;  /* 0x0000000000017941 */ /* 0x000fea0003800000 */
.L_x_470:
        /* <DEDUP_REMOVED lines=9> */
.L_x_473:
[----:B------:R-:W-:Y:S05]  /*12a30*/  BSYNC B1 ;  /* 0x0000000000017941 */ /* 0x000fea0003800000 */
.L_x_472:
        /* <DEDUP_REMOVED lines=9> */
.L_x_475:
[----:B------:R-:W-:Y:S05]  /*12ad0*/  BSYNC B1 ;  /* 0x0000000000017941 */ /* 0x000fea0003800000 */
.L_x_474:
        /* <DEDUP_REMOVED lines=9> */
.L_x_477:
[----:B------:R-:W-:Y:S05]  /*12b70*/  BSYNC B1 ;  /* 0x0000000000017941 */ /* 0x000fea0003800000 */
.L_x_476:
        /* <DEDUP_REMOVED lines=9> */
.L_x_479:
[----:B------:R-:W-:Y:S05]  /*12c10*/  BSYNC B1 ;  /* 0x0000000000017941 */ /* 0x000fea0003800000 */
.L_x_478:
        /* <DEDUP_REMOVED lines=9> */
.L_x_481:
[----:B------:R-:W-:Y:S05]  /*12cb0*/  BSYNC B1 ;  /* 0x0000000000017941 */ /* 0x000fea0003800000 */
.L_x_480:
        /* <DEDUP_REMOVED lines=9> */
.L_x_483:
[----:B------:R-:W-:Y:S05]  /*12d50*/  BSYNC B1 ;  /* 0x0000000000017941 */ /* 0x000fea0003800000 */
.L_x_482:
        /* <DEDUP_REMOVED lines=9> */
.L_x_485:
[----:B------:R-:W-:Y:S05]  /*12df0*/  BSYNC B1 ;  /* 0x0000000000017941 */ /* 0x000fea0003800000 */
.L_x_484:
        /* <DEDUP_REMOVED lines=9> */
.L_x_487:
[----:B------:R-:W-:Y:S05]  /*12e90*/  BSYNC B1 ;  /* 0x0000000000017941 */ /* 0x000fea0003800000 */
.L_x_486:
        /* <DEDUP_REMOVED lines=9> */
.L_x_489:
[----:B------:R-:W-:Y:S05]  /*12f30*/  BSYNC B1 ;  /* 0x0000000000017941 */ /* 0x000fea0003800000 */
.L_x_488:
        /* <DEDUP_REMOVED lines=9> */
.L_x_491:
[----:B------:R-:W-:Y:S05]  /*12fd0*/  BSYNC B1 ;  /* 0x0000000000017941 */ /* 0x000fea0003800000 */
.L_x_490:
        /* <DEDUP_REMOVED lines=9> */
.L_x_493:
[----:B------:R-:W-:Y:S05]  /*13070*/  BSYNC B1 ;  /* 0x0000000000017941 */ /* 0x000fea0003800000 */
.L_x_492:
        /* <DEDUP_REMOVED lines=9> */
.L_x_495:
[----:B------:R-:W-:Y:S05]  /*13110*/  BSYNC B1 ;  /* 0x0000000000017941 */ /* 0x000fea0003800000 */
.L_x_494:
        /* <DEDUP_REMOVED lines=9> */
.L_x_497:
[----:B------:R-:W-:Y:S05]  /*131b0*/  BSYNC B1 ;  /* 0x0000000000017941 */ /* 0x000fea0003800000 */
.L_x_496:
        /* <DEDUP_REMOVED lines=9> */
.L_x_499:
[----:B------:R-:W-:Y:S05]  /*13250*/  BSYNC B1 ;  /* 0x0000000000017941 */ /* 0x000fea0003800000 */
.L_x_498:
        /* <DEDUP_REMOVED lines=9> */
.L_x_501:
[----:B------:R-:W-:Y:S05]  /*132f0*/  BSYNC B1 ;  /* 0x0000000000017941 */ /* 0x000fea0003800000 */
.L_x_500:
        /* <DEDUP_REMOVED lines=9> */
.L_x_503:
[----:B------:R-:W-:Y:S05]  /*13390*/  BSYNC B1 ;  /* 0x0000000000017941 */ /* 0x000fea0003800000 */
.L_x_502:
        /* <DEDUP_REMOVED lines=9> */
.L_x_505:
[----:B------:R-:W-:Y:S05]  /*13430*/  BSYNC B1 ;  /* 0x0000000000017941 */ /* 0x000fea0003800000 */
.L_x_504:
        /* <DEDUP_REMOVED lines=9> */
.L_x_507:
[----:B------:R-:W-:Y:S05]  /*134d0*/  BSYNC B1 ;  /* 0x0000000000017941 */ /* 0x000fea0003800000 */
.L_x_506:
        /* <DEDUP_REMOVED lines=9> */
.L_x_509:
[----:B------:R-:W-:Y:S05]  /*13570*/  BSYNC B1 ;  /* 0x0000000000017941 */ /* 0x000fea0003800000 */
.L_x_508:
        /* <DEDUP_REMOVED lines=9> */
.L_x_511:
[----:B------:R-:W-:Y:S05]  /*13610*/  BSYNC B1 ;  /* 0x0000000000017941 */ /* 0x000fea0003800000 */
.L_x_510:
        /* <DEDUP_REMOVED lines=9> */
.L_x_513:
[----:B------:R-:W-:Y:S05]  /*136b0*/  BSYNC B1 ;  /* 0x0000000000017941 */ /* 0x000fea0003800000 */
.L_x_512:
        /* <DEDUP_REMOVED lines=9> */
.L_x_515:
[----:B------:R-:W-:Y:S05]  /*13750*/  BSYNC B1 ;  /* 0x0000000000017941 */ /* 0x000fea0003800000 */
.L_x_514:
        /* <DEDUP_REMOVED lines=9> */
.L_x_517:
[----:B------:R-:W-:Y:S05]  /*137f0*/  BSYNC B1 ;  /* 0x0000000000017941 */ /* 0x000fea0003800000 */
.L_x_516:
        /* <DEDUP_REMOVED lines=9> */
.L_x_519:
[----:B------:R-:W-:Y:S05]  /*13890*/  BSYNC B1 ;  /* 0x0000000000017941 */ /* 0x000fea0003800000 */
.L_x_518:
        /* <DEDUP_REMOVED lines=9> */
.L_x_521:
[----:B------:R-:W-:Y:S05]  /*13930*/  BSYNC B1 ;  /* 0x0000000000017941 */ /* 0x000fea0003800000 */
.L_x_520:
        /* <DEDUP_REMOVED lines=9> */
.L_x_523:
[----:B------:R-:W-:Y:S05]  /*139d0*/  BSYNC B1 ;  /* 0x0000000000017941 */ /* 0x000fea0003800000 */
.L_x_522:
        /* <DEDUP_REMOVED lines=9> */
.L_x_525:
[----:B------:R-:W-:Y:S05]  /*13a70*/  BSYNC B1 ;  /* 0x0000000000017941 */ /* 0x000fea0003800000 */
.L_x_524:
        /* <DEDUP_REMOVED lines=9> */
.L_x_527:
[----:B------:R-:W-:Y:S05]  /*13b10*/  BSYNC B1 ;  /* 0x0000000000017941 */ /* 0x000fea0003800000 */
.L_x_526:
        /* <DEDUP_REMOVED lines=9> */
.L_x_529:
[----:B------:R-:W-:Y:S05]  /*13bb0*/  BSYNC B1 ;  /* 0x0000000000017941 */ /* 0x000fea0003800000 */
.L_x_528:
        /* <DEDUP_REMOVED lines=9> */
.L_x_531:
[----:B------:R-:W-:Y:S05]  /*13c50*/  BSYNC B1 ;  /* 0x0000000000017941 */ /* 0x000fea0003800000 */
.L_x_530:
[----:B01--45:R-:W-:Y:S01]  /*13c60*/  LOP3.LUT R7, R3, 0xffffe000, RZ, 0xc0, !PT ;  /* 0xffffe00003077812 */ /* 0x033fe200078ec0ff */
        /* <DEDUP_REMOVED lines=8> */
.L_x_533:
[----:B------:R-:W-:Y:S05]  /*13cf0*/  BSYNC B1 ;  /* 0x0000000000017941 */ /* 0x000fea0003800000 */
.L_x_532:
        /* <DEDUP_REMOVED lines=9> */
.L_x_535:
[----:B------:R-:W-:Y:S05]  /*13d90*/  BSYNC B1 ;  /* 0x0000000000017941 */ /* 0x000fea0003800000 */
.L_x_534:
[----:B------:R-:W-:Y:S05]  /*13da0*/  @!P1 BRA `(.L_x_536) ;  /* 0x00000050004c9947 */ /* 0x000fea0003800000 */
[----:B-----5:R-:W-:-:S05]  /*13db0*/  LOP3.LUT R3, R3, 0xffffe000, RZ, 0xc0, !PT ;  /* 0xffffe00003037812 */ /* 0x020fca00078ec0ff */
[----:B------:R-:W-:-:S04]  /*13dc0*/  FMUL R0, R3, R16 ;  /* 0x0000001003007220 */ /* 0x000fc80000400000 */
[----:B------:R-:W-:-:S05]  /*13dd0*/  FFMA R151, R151, R2, R0 ;  /* 0x0000000297977223 */ /* 0x000fca0000000000 */
[----:B------:R-:W-:-:S05]  /*13de0*/  F2FP.TF32.F32.PACK_B R151, R151 ;  /* 0x00000097ff97723e */ /* 0x000fca00024050ff */
[----:B------:R0:W-:Y:S01]  /*13df0*/  STG.E desc[UR36][R4.64+0x3e4], R151 ;  /* 0x0003e49704007986 */ /* 0x0001e2000c101924 */
[----:B------:R-:W-:Y:S05]  /*13e00*/  BRA `(.L_x_536) ;  /* 0x0000005000347947 */ /* 0x000fea0003800000 */
.L_x_29:
[----:B------:R-:W2:Y:S01]  /*13e10*/  LDL.LU R3, [R1] ;  /* 0x0000000001037983 */ /* 0x000ea20000300800 */
[----:B------:R-:W-:-:S03]  /*13e20*/  ULDC.64 UR4, c[0x0][0x5c0] ;  /* 0x0001700000047ab9 */ /* 0x000fc60000000a00 */
[----:B------:R-:W3:Y:S04]  /*13e30*/  LDL.LU R9, [R1+0x8] ;  /* 0x0000080001097983 */ /* 0x000ee80000300800 */
[----:B------:R-:W4:Y:S04]  /*13e40*/  LDL.LU R8, [R1+0x54] ;  /* 0x0000540001087983 */ /* 0x000f280000300800 */
[----:B------:R-:W5:Y:S04]  /*13e50*/  LDL.LU R235, [R1+0x8c] ;  /* 0x00008c0001eb7983 */ /* 0x000f680000300800 */
        /* <DEDUP_REMOVED lines=91> */
[----:B------:R-:W5:Y:S01]  /*14410*/  LDL.LU R12, [R1+0x1fc] ;  /* 0x0001fc00010c7983 */ /* 0x000f620000300800 */
[----:B--2---:R-:W-:Y:S01]  /*14420*/  FMUL R3, R3, R2 ;  /* 0x0000000203037220 */ /* 0x004fe20000400000 */
[----:B------:R-:W-:-:S02]  /*14430*/  LEA R4, P0, R6, UR4, 0x2 ;  /* 0x0000000406047c11 */ /* 0x000fc4000f8010ff */
[----:B------:R-:W2:Y:S02]  /*14440*/  LDL.LU R7, [R1+0x4] ;  /* 0x0000040001077983 */ /* 0x000ea40000300800 */
[----:B------:R-:W-:Y:S02]  /*14450*/  LEA.HI.X R5, R6, UR5, R10, 0x2, P0 ;  /* 0x0000000506057c11 */ /* 0x000fe400080f140a */
[----:B------:R-:W-:Y:S01]  /*14460*/  F2FP.TF32.F32.PACK_B R3, R3 ;  /* 0x00000003ff03723e */ /* 0x000fe200024050ff */
[----:B------:R-:W5:Y:S01]  /*14470*/  LDL.LU R10, [R1+0x5c] ;  /* 0x00005c00010a7983 */ /* 0x000f620000300800 */
[----:B------:R-:W-:-:S03]  /*14480*/  ISETP.GT.AND P0, PT, R0, 0x1, P3 ;  /* 0x000000010000780c */ /* 0x000fc60001f04270 */
[----:B------:R2:W-:Y:S01]  /*14490*/  @P1 STG.E desc[UR36][R4.64], R3 ;  /* 0x0000000304001986 */ /* 0x0005e2000c101924 */
[----:B------:R-:W-:Y:S01]  /*144a0*/  ISETP.GT.AND P2, PT, R158, 0x8, PT ;  /* 0x000000089e00780c */ /* 0x000fe20003f44270 */
[----:B--2---:R-:W-:-:S05]  /*144b0*/  FMUL R3, R7, R2 ;  /* 0x0000000207037220 */ /* 0x004fca0000400000 */
[----:B------:R-:W-:-:S05]  /*144c0*/  F2FP.TF32.F32.PACK_B R3, R3 ;  /* 0x00000003ff03723e */ /* 0x000fca00024050ff */
[----:B------:R0:W-:Y:S04]  /*144d0*/  @P0 STG.E desc[UR36][R4.64+0x4], R3 ;  /* 0x0000040304000986 */ /* 0x0001e8000c101924 */
[----:B0-----:R-:W2:Y:S01]  /*144e0*/  LDL.LU R3, [R1+0xc] ;  /* 0x00000c0001037983 */ /* 0x001ea20000300800 */
[----:B------:R-:W-:Y:S01]  /*144f0*/  USHF.L.U32 UR5, UR8, 0x5, URZ ;  /* 0x0000000508057899 */ /* 0x000fe2000800063f */
[----:B------:R-:W-:Y:S01]  /*14500*/  ISETP.GT.AND P0, PT, R0, RZ, P2 ;  /* 0x000000ff0000720c */ /* 0x000fe20001704270 */
[----:B------:R-:W-:Y:S01]  /*14510*/  USHF.L.U64.HI UR4, UR8, 0x5, UR9 ;  /* 0x0000000508047899 */ /* 0x000fe20008010209 */
[----:B---3--:R-:W-:-:S03]  /*14520*/  FMUL R9, R9, R2 ;  /* 0x0000000209097220 */ /* 0x008fc60000400000 */
[----:B------:R-:W-:Y:S02]  /*14530*/  IADD3 R6, P1, R4, UR5, RZ ;  /* 0x0000000504067c10 */ /* 0x000fe4000ff3e0ff */
[----:B------:R-:W-:Y:S02]  /*14540*/  F2FP.TF32.F32.PACK_B R9, R9 ;  /* 0x00000009ff09723e */ /* 0x000fe400024050ff */
[----:B------:R-:W-:-:S05]  /*14550*/  IADD3.X R7, R5, UR4, RZ, P1, !PT ;  /* 0x0000000405077c10 */ /* 0x000fca0008ffe4ff */
[----:B------:R0:W-:Y:S01]  /*14560*/  @P0 STG.E desc[UR36][R6.64], R9 ;  /* 0x0000000906000986 */ /* 0x0001e2000c101924 */
[----:B------:R-:W-:-:S03]  /*14570*/  ISETP.GT.AND P0, PT, R0, 0x1, P2 ;  /* 0x000000010000780c */ /* 0x000fc60001704270 */
[----:B0-----:R-:W3:Y:S01]  /*14580*/  LDL.LU R9, [R1+0x60] ;  /* 0x0000600001097983 */ /* 0x001ee20000300800 */
[----:B--2---:R-:W-:-:S05]  /*14590*/  FMUL R3, R3, R2 ;  /* 0x0000000203037220 */ /* 0x004fca0000400000 */
[----:B------:R-:W-:-:S05]  /*145a0*/  F2FP.TF32.F32.PACK_B R3, R3 ;  /* 0x00000003ff03723e */ /* 0x000fca00024050ff */
[----:B------:R0:W-:Y:S04]  /*145b0*/  @P0 STG.E desc[UR36][R6.64+0x4], R3 ;  /* 0x0000040306000986 */ /* 0x0001e8000c101924 */
[----:B0-----:R-:W2:Y:S01]  /*145c0*/  LDL.LU R3, [R1+0x10] ;  /* 0x0000100001037983 */ /* 0x001ea20000300800 */
[----:B------:R-:W-:Y:S01]  /*145d0*/  ISETP.GT.AND P0, PT, R0, 0x8, P3 ;  /* 0x000000080000780c */ /* 0x000fe20001f04270 */
[----:B--2---:R-:W-:-:S05]  /*145e0*/  FMUL R3, R3, R2 ;  /* 0x0000000203037220 */ /* 0x004fca0000400000 */
[----:B------:R-:W-:-:S07]  /*145f0*/  F2FP.TF32.F32.PACK_B R3, R3 ;  /* 0x00000003ff03723e */ /* 0x000fce00024050ff */
        /* <DEDUP_REMOVED lines=82> */
[C---:B------:R-:W-:Y:S02]  /*14b20*/  ISETP.GT.AND P1, PT, R0.reuse, 0x29, P3 ;  /* 0x000000290000780c */ /* 0x040fe40001f24270 */
[----:B------:R-:W-:Y:S01]  /*14b30*/  ISETP.GT.AND P0, PT, R0, 0x28, P2 ;  /* 0x000000280000780c */ /* 0x000fe20001704270 */
[----:B----4-:R-:W-:-:S05]  /*14b40*/  FMUL R8, R8, R2 ;  /* 0x0000000208087220 */ /* 0x010fca0000400000 */
[----:B------:R-:W-:-:S05]  /*14b50*/  F2FP.TF32.F32.PACK_B R8, R8 ;  /* 0x00000008ff08723e */ /* 0x000fca00024050ff */
[----:B------:R0:W-:Y:S04]  /*14b60*/  @P1 STG.E desc[UR36][R4.64+0xa4], R8 ;  /* 0x0000a40804001986 */ /* 0x0001e8000c101924 */
[----:B0-----:R-:W4:Y:S01]  /*14b70*/  LDL.LU R8, [R1+0x68] ;  /* 0x0000680001087983 */ /* 0x001f220000300800 */
[----:B--2---:R-:W-:-:S05]  /*14b80*/  FMUL R3, R3, R2 ;  /* 0x0000000203037220 */ /* 0x004fca0000400000 */
[----:B------:R-:W-:-:S05]  /*14b90*/  F2FP.TF32.F32.PACK_B R3, R3 ;  /* 0x00000003ff03723e */ /* 0x000fca00024050ff */
[----:B------:R0:W-:Y:S04]  /*14ba0*/  @P0 STG.E desc[UR36][R6.64+0xa0], R3 ;  /* 0x0000a00306000986 */ /* 0x0001e8000c101924 */
[----:B0-----:R-:W2:Y:S01]  /*14bb0*/  LDL.LU R3, [R1+0x64] ;  /* 0x0000640001037983 */ /* 0x001ea20000300800 */
[C---:B------:R-:W-:Y:S02]  /*14bc0*/  ISETP.GT.AND P1, PT, R0.reuse, 0x29, P2 ;  /* 0x000000290000780c */ /* 0x040fe40001724270 */
[----:B------:R-:W-:Y:S01]  /*14bd0*/  ISETP.GT.AND P4, PT, R0, 0x30, P3 ;  /* 0x000000300000780c */ /* 0x000fe20001f84270 */
[-C--:B-----5:R-:W-:Y:S01]  /*14be0*/  FMUL R10, R10, R2.reuse ;  /* 0x000000020a0a7220 */ /* 0x0a0fe20000400000 */
[C---:B------:R-:W-:Y:S01]  /*14bf0*/  ISETP.GT.AND P5, PT, R0.reuse, 0x31, P3 ;  /* 0x000000310000780c */ /* 0x040fe20001fa4270 */
[-C--:B---3--:R-:W-:Y:S01]  /*14c00*/  FMUL R9, R9, R2.reuse ;  /* 0x0000000209097220 */ /* 0x088fe20000400000 */
[----:B------:R-:W-:Y:S01]  /*14c10*/  ISETP.GT.AND P0, PT, R0, 0x30, P2 ;  /* 0x000000300000780c */ /* 0x000fe20001704270 */
[----:B----4-:R-:W-:Y:S01]  /*14c20*/  FMUL R8, R8, R2 ;  /* 0x0000000208087220 */ /* 0x010fe20000400000 */
[----:B------:R-:W-:-:S02]  /*14c30*/  F2FP.TF32.F32.PACK_B R10, R10 ;  /* 0x0000000aff0a723e */ /* 0x000fc400024050ff */
[----:B------:R-:W-:Y:S02]  /*14c40*/  F2FP.TF32.F32.PACK_B R9, R9 ;  /* 0x00000009ff09723e */ /* 0x000fe400024050ff */
[----:B------:R-:W-:Y:S01]  /*14c50*/  F2FP.TF32.F32.PACK_B R8, R8 ;  /* 0x00000008ff08723e */ /* 0x000fe200024050ff */
[----:B------:R0:W-:Y:S04]  /*14c60*/  @P1 STG.E desc[UR36][R6.64+0xa4], R10 ;  /* 0x0000a40a06001986 */ /* 0x0001e8000c101924 */
[----:B------:R1:W-:Y:S04]  /*14c70*/  @P4 STG.E desc[UR36][R4.64+0xc0], R9 ;  /* 0x0000c00904004986 */ /* 0x0003e8000c101924 */
[----:B0-----:R-:W3:Y:S04]  /*14c80*/  LDL.LU R10, [R1+0x78] ;  /* 0x00007800010a7983 */ /* 0x001ee80000300800 */
[----:B-1----:R-:W4:Y:S01]  /*14c90*/  LDL.LU R9, [R1+0x74] ;  /* 0x0000740001097983 */ /* 0x002f220000300800 */
[----:B--2---:R-:W-:-:S05]  /*14ca0*/  FMUL R3, R3, R2 ;  /* 0x0000000203037220 */ /* 0x004fca0000400000 */
[----:B------:R-:W-:-:S05]  /*14cb0*/  F2FP.TF32.F32.PACK_B R3, R3 ;  /* 0x00000003ff03723e */ /* 0x000fca00024050ff */
[----:B------:R0:W-:Y:S04]  /*14cc0*/  @P5 STG.E desc[UR36][R4.64+0xc4], R3 ;  /* 0x0000c40304005986 */ /* 0x0001e8000c101924 */
[----:B------:R1:W-:Y:S04]  /*14cd0*/  @P0 STG.E desc[UR36][R6.64+0xc0], R8 ;  /* 0x0000c00806000986 */ /* 0x0003e8000c101924 */
[----:B0-----:R-:W2:Y:S04]  /*14ce0*/  LDL.LU R3, [R1+0x6c] ;  /* 0x00006c0001037983 */ /* 0x001ea80000300800 */
[----:B-1----:R-:W5:Y:S01]  /*14cf0*/  LDL.LU R8, [R1+0x70] ;  /* 0x0000700001087983 */ /* 0x002f620000300800 */
[----:B------:R-:W-:-:S02]  /*14d00*/  ISETP.GT.AND P1, PT, R0, 0x31, P2 ;  /* 0x000000310000780c */ /* 0x000fc40001724270 */
[C---:B------:R-:W-:Y:S02]  /*14d10*/  ISETP.GT.AND P4, PT, R0.reuse, 0x38, P3 ;  /* 0x000000380000780c */ /* 0x040fe40001f84270 */
[C---:B------:R-:W-:Y:S02]  /*14d20*/  ISETP.GT.AND P5, PT, R0.reuse, 0x39, P3 ;  /* 0x000000390000780c */ /* 0x040fe40001fa4270 */
[----:B------:R-:W-:Y:S01]  /*14d30*/  ISETP.GT.AND P0, PT, R0, 0x38, P2 ;  /* 0x000000380000780c */ /* 0x000fe20001704270 */
[-C--:B----4-:R-:W-:Y:S01]  /*14d40*/  FMUL R9, R9, R2.reuse ;  /* 0x0000000209097220 */ /* 0x090fe20000400000 */
[----:B---3--:R-:W-:-:S04]  /*14d50*/  FMUL R10, R10, R2 ;  /* 0x000000020a0a7220 */ /* 0x008fc80000400000 */
[----:B------:R-:W-:Y:S02]  /*14d60*/  F2FP.TF32.F32.PACK_B R9, R9 ;  /* 0x00000009ff09723e */ /* 0x000fe400024050ff */
[----:B------:R-:W-:Y:S01]  /*14d70*/  F2FP.TF32.F32.PACK_B R10, R10 ;  /* 0x0000000aff0a723e */ /* 0x000fe200024050ff */
[-C--:B--2---:R-:W-:Y:S01]  /*14d80*/  FMUL R3, R3, R2.reuse ;  /* 0x0000000203037220 */ /* 0x084fe20000400000 */
[----:B-----5:R-:W-:-:S04]  /*14d90*/  FMUL R8, R8, R2 ;  /* 0x0000000208087220 */ /* 0x020fc80000400000 */
[----:B------:R-:W-:Y:S02]  /*14da0*/  F2FP.TF32.F32.PACK_B R3, R3 ;  /* 0x00000003ff03723e */ /* 0x000fe400024050ff */
[----:B------:R-:W-:-:S03]  /*14db0*/  F2FP.TF32.F32.PACK_B R8, R8 ;  /* 0x00000008ff08723e */ /* 0x000fc600024050ff */
[----:B------:R0:W-:Y:S04]  /*14dc0*/  @P1 STG.E desc[UR36][R6.64+0xc4], R3 ;  /* 0x0000c40306001986 */ /* 0x0001e8000c101924 */
[----:B------:R1:W-:Y:S04]  /*14dd0*/  @P4 STG.E desc[UR36][R4.64+0xe0], R8 ;  /* 0x0000e00804004986 */ /* 0x0003e8000c101924 */
[----:B0-----:R-:W2:Y:S04]  /*14de0*/  LDL.LU R3, [R1+0x7c] ;  /* 0x00007c0001037983 */ /* 0x001ea80000300800 */
[----:B-1----:R-:W3:Y:S04]  /*14df0*/  LDL.LU R8, [R1+0x80] ;  /* 0x0000800001087983 */ /* 0x002ee80000300800 */
[----:B------:R0:W-:Y:S04]  /*14e00*/  @P5 STG.E desc[UR36][R4.64+0xe4], R9 ;  /* 0x0000e40904005986 */ /* 0x0001e8000c101924 */
[----:B------:R1:W-:Y:S04]  /*14e10*/  @P0 STG.E desc[UR36][R6.64+0xe0], R10 ;  /* 0x0000e00a06000986 */ /* 0x0003e8000c101924 */
[----:B0-----:R-:W4:Y:S04]  /*14e20*/  LDL.LU R9, [R1+0x84] ;  /* 0x0000840001097983 */ /* 0x001f280000300800 */
[----:B-1----:R-:W5:Y:S01]  /*14e30*/  LDL.LU R10, [R1+0x88] ;  /* 0x00008800010a7983 */ /* 0x002f620000300800 */
[----:B------:R-:W-:-:S02]  /*14e40*/  ISETP.GT.AND P1, PT, R0, 0x39, P2 ;  /* 0x000000390000780c */ /* 0x000fc40001724270 */
[C---:B------:R-:W-:Y:S02]  /*14e50*/  ISETP.GT.AND P4, PT, R0.reuse, 0x40, P3 ;  /* 0x000000400000780c */ /* 0x040fe40001f84270 */
[C---:B------:R-:W-:Y:S02]  /*14e60*/  ISETP.GT.AND P5, PT, R0.reuse, 0x41, P3 ;  /* 0x000000410000780c */ /* 0x040fe40001fa4270 */
[----:B------:R-:W-:Y:S01]  /*14e70*/  ISETP.GT.AND P0, PT, R0, 0x40, P2 ;  /* 0x000000400000780c */ /* 0x000fe20001704270 */
[-C--:B------:R-:W-:Y:S01]  /*14e80*/  FMUL R11, R11, R2.reuse ;  /* 0x000000020b0b7220 */ /* 0x080fe20000400000 */
[----:B------:R-:W-:-:S04]  /*14e90*/  FMUL R13, R13, R2 ;  /* 0x000000020d0d7220 */ /* 0x000fc80000400000 */
[----:B------:R-:W-:Y:S02]  /*14ea0*/  F2FP.TF32.F32.PACK_B R11, R11 ;  /* 0x0000000bff0b723e */ /* 0x000fe400024050ff */
[----:B------:R-:W-:Y:S01]  /*14eb0*/  F2FP.TF32.F32.PACK_B R13, R13 ;  /* 0x0000000dff0d723e */ /* 0x000fe200024050ff */
[----:B------:R-:W-:-:S05]  /*14ec0*/  FMUL R15, R15, R2 ;  /* 0x000000020f0f7220 */ /* 0x000fca0000400000 */
[----:B------:R-:W-:Y:S01]  /*14ed0*/  F2FP.TF32.F32.PACK_B R15, R15 ;  /* 0x0000000fff0f723e */ /* 0x000fe200024050ff */
[----:B------:R-:W-:-:S05]  /*14ee0*/  FMUL R19, R19, R2 ;  /* 0x0000000213137220 */ /* 0x000fca0000400000 */
[----:B------:R-:W-:Y:S01]  /*14ef0*/  F2FP.TF32.F32.PACK_B R19, R19 ;  /* 0x00000013ff13723e */ /* 0x000fe200024050ff */
[-C--:B--2---:R-:W-:Y:S01]  /*14f00*/  FMUL R3, R3, R2.reuse ;  /* 0x0000000203037220 */ /* 0x084fe20000400000 */
[----:B---3--:R-:W-:-:S04]  /*14f10*/  FMUL R8, R8, R2 ;  /* 0x0000000208087220 */ /* 0x008fc80000400000 */
[----:B------:R-:W-:Y:S02]  /*14f20*/  F2FP.TF32.F32.PACK_B R3, R3 ;  /* 0x00000003ff03723e */ /* 0x000fe400024050ff */
[----:B------:R-:W-:-:S03]  /*14f30*/  F2FP.TF32.F32.PACK_B R8, R8 ;  /* 0x00000008ff08723e */ /* 0x000fc600024050ff */
[----:B------:R0:W-:Y:S01]  /*14f40*/  @P1 STG.E desc[UR36][R6.64+0xe4], R3 ;  /* 0x0000e40306001986 */ /* 0x0001e2000c101924 */
[----:B------:R-:W-:-:S03]  /*14f50*/  ISETP.GT.AND P1, PT, R0, 0x41, P2 ;  /* 0x000000410000780c */ /* 0x000fc60001724270 */
[----:B------:R1:W-:Y:S01]  /*14f60*/  @P4 STG.E desc[UR36][R4.64+0x100], R8 ;  /* 0x0001000804004986 */ /* 0x0003e2000c101924 */
[----:B------:R-:W-:Y:S01]  /*14f70*/  ISETP.GT.AND P4, PT, R0, 0x48, P3 ;  /* 0x000000480000780c */ /* 0x000fe20001f84270 */
[-C--:B----4-:R-:W-:Y:S01]  /*14f80*/  FMUL R9, R9, R2.reuse ;  /* 0x0000000209097220 */ /* 0x090fe20000400000 */
[-C--:B0-----:R-:W-:Y:S01]  /*14f90*/  FMUL R3, R235, R2.reuse ;  /* 0x00000002eb037220 */ /* 0x081fe20000400000 */
[-C--:B-----5:R-:W-:Y:S01]  /*14fa0*/  FMUL R10, R10, R2.reuse ;  /* 0x000000020a0a7220 */ /* 0x0a0fe20000400000 */
[----:B-1----:R-:W-:Y:S02]  /*14fb0*/  FMUL R8, R234, R2 ;  /* 0x00000002ea087220 */ /* 0x002fe40000400000 */
[----:B------:R-:W-:Y:S02]  /*14fc0*/  F2FP.TF32.F32.PACK_B R9, R9 ;  /* 0x00000009ff09723e */ /* 0x000fe400024050ff */
[----:B------:R-:W-:Y:S02]  /*14fd0*/  F2FP.TF32.F32.PACK_B R10, R10 ;  /* 0x0000000aff0a723e */ /* 0x000fe400024050ff */
[----:B------:R-:W-:-:S02]  /*14fe0*/  F2FP.TF32.F32.PACK_B R3, R3 ;  /* 0x00000003ff03723e */ /* 0x000fc400024050ff */
[----:B------:R-:W-:Y:S01]  /*14ff0*/  F2FP.TF32.F32.PACK_B R8, R8 ;  /* 0x00000008ff08723e */ /* 0x000fe200024050ff */
[----:B------:R0:W-:Y:S01]  /*15000*/  @P5 STG.E desc[UR36][R4.64+0x104], R9 ;  /* 0x0001040904005986 */ /* 0x0001e2000c101924 */
[----:B------:R-:W-:-:S03]  /*15010*/  ISETP.GT.AND P5, PT, R0, 0x49, P3 ;  /* 0x000000490000780c */ /* 0x000fc60001fa4270 */
[----:B------:R1:W-:Y:S01]  /*15020*/  @P0 STG.E desc[UR36][R6.64+0x100], R10 ;  /* 0x0001000a06000986 */ /* 0x0003e2000c101924 */
[----:B------:R-:W-:-:S03]  /*15030*/  ISETP.GT.AND P0, PT, R0, 0x48, P2 ;  /* 0x000000480000780c */ /* 0x000fc60001704270 */
[----:B------:R2:W-:Y:S01]  /*15040*/  @P1 STG.E desc[UR36][R6.64+0x104], R3 ;  /* 0x0001040306001986 */ /* 0x0005e2000c101924 */
[----:B------:R-:W-:-:S03]  /*15050*/  ISETP.GT.AND P1, PT, R0, 0x49, P2 ;  /* 0x000000490000780c */ /* 0x000fc60001724270 */
[----:B------:R-:W-:Y:S01]  /*15060*/  @P4 STG.E desc[UR36][R4.64+0x120], R8 ;  /* 0x0001200804004986 */ /* 0x000fe2000c101924 */
[-C--:B0-----:R-:W-:Y:S01]  /*15070*/  FMUL R9, R233, R2.reuse ;  /* 0x00000002e9097220 */ /* 0x081fe20000400000 */
[----:B------:R-:W-:Y:S01]  /*15080*/  ISETP.GT.AND P4, PT, R0, 0x50, P3 ;  /* 0x000000500000780c */ /* 0x000fe20001f84270 */
[----:B-1----:R-:W-:-:S03]  /*15090*/  FMUL R10, R232, R2 ;  /* 0x00000002e80a7220 */ /* 0x002fc60000400000 */
[----:B------:R-:W-:Y:S02]  /*150a0*/  F2FP.TF32.F32.PACK_B R9, R9 ;  /* 0x00000009ff09723e */ /* 0x000fe400024050ff */
[----:B------:R-:W-:-:S03]  /*150b0*/  F2FP.TF32.F32.PACK_B R10, R10 ;  /* 0x0000000aff0a723e */ /* 0x000fc600024050ff */
[----:B------:R0:W-:Y:S01]  /*150c0*/  @P5 STG.E desc[UR36][R4.64+0x124], R9 ;  /* 0x0001240904005986 */ /* 0x0001e2000c101924 */
[----:B------:R-:W-:-:S03]  /*150d0*/  ISETP.GT.AND P5, PT, R0, 0x51, P3 ;  /* 0x000000510000780c */ /* 0x000fc60001fa4270 */
[----:B------:R-:W-:Y:S01]  /*150e0*/  @P0 STG.E desc[UR36][R6.64+0x120], R10 ;  /* 0x0001200a06000986 */ /* 0x000fe2000c101924 */
[----:B------:R-:W-:-:S03]  /*150f0*/  ISETP.GT.AND P0, PT, R0, 0x50, P2 ;  /* 0x000000500000780c */ /* 0x000fc60001704270 */
[----:B------:R1:W-:Y:S01]  /*15100*/  @P1 STG.E desc[UR36][R6.64+0x124], R11 ;  /* 0x0001240b06001986 */ /* 0x0003e2000c101924 */
[C---:B------:R-:W-:Y:S01]  /*15110*/  ISETP.GT.AND P1, PT, R0.reuse, 0x51, P2 ;  /* 0x000000510000780c */ /* 0x040fe20001724270 */
[-C--:B--2---:R-:W-:Y:S02]  /*15120*/  FMUL R3, R231, R2.reuse ;  /* 0x00000002e7037220 */ /* 0x084fe40000400000 */
[----:B------:R2:W-:Y:S01]  /*15130*/  @P4 STG.E desc[UR36][R4.64+0x140], R13 ;  /* 0x0001400d04004986 */ /* 0x0005e2000c101924 */
[----:B------:R-:W-:Y:S01]  /*15140*/  ISETP.GT.AND P4, PT, R0, 0x58, P3 ;  /* 0x000000580000780c */ /* 0x000fe20001f84270 */
[-C--:B0-----:R-:W-:Y:S01]  /*15150*/  FMUL R9, R230, R2.reuse ;  /* 0x00000002e6097220 */ /* 0x081fe20000400000 */
[----:B------:R-:W-:Y:S01]  /*15160*/  F2FP.TF32.F32.PACK_B R3, R3 ;  /* 0x00000003ff03723e */ /* 0x000fe200024050ff */
[----:B-1----:R-:W-:-:S03]  /*15170*/  FMUL R11, R229, R2 ;  /* 0x00000002e50b7220 */ /* 0x002fc60000400000 */
[----:B------:R-:W-:Y:S01]  /*15180*/  F2FP.TF32.F32.PACK_B R9, R9 ;  /* 0x00000009ff09723e */ /* 0x000fe200024050ff */
[----:B------:R-:W-:Y:S01]  /*15190*/  @P5 STG.E desc[UR36][R4.64+0x144], R15 ;  /* 0x0001440f04005986 */ /* 0x000fe2000c101924 */
[----:B------:R-:W-:-:S03]  /*151a0*/  F2FP.TF32.F32.PACK_B R11, R11 ;  /* 0x0000000bff0b723e */ /* 0x000fc600024050ff */
[----:B------:R0:W-:Y:S01]  /*151b0*/  @P0 STG.E desc[UR36][R6.64+0x140], R3 ;  /* 0x0001400306000986 */ /* 0x0001e2000c101924 */
[C---:B------:R-:W-:Y:S02]  /*151c0*/  ISETP.GT.AND P5, PT, R0.reuse, 0x59, P3 ;  /* 0x000000590000780c */ /* 0x040fe40001fa4270 */
[C---:B------:R-:W-:Y:S01]  /*151d0*/  ISETP.GT.AND P0, PT, R0.reuse, 0x58, P2 ;  /* 0x000000580000780c */ /* 0x040fe20001704270 */
[----:B------:R1:W-:Y:S01]  /*151e0*/  @P1 STG.E desc[UR36][R6.64+0x144], R9 ;  /* 0x0001440906001986 */ /* 0x0003e2000c101924 */
[----:B------:R-:W-:Y:S01]  /*151f0*/  ISETP.GT.AND P1, PT, R0, 0x59, P2 ;  /* 0x000000590000780c */ /* 0x000fe20001724270 */
[-C--:B--2---:R-:W-:Y:S02]  /*15200*/  FMUL R13, R228, R2.reuse ;  /* 0x00000002e40d7220 */ /* 0x084fe40000400000 */
[----:B------:R2:W-:Y:S01]  /*15210*/  @P4 STG.E desc[UR36][R4.64+0x160], R11 ;  /* 0x0001600b04004986 */ /* 0x0005e2000c101924 */
[----:B------:R-:W-:Y:S01]  /*15220*/  ISETP.GT.AND P4, PT, R0, 0x60, P3 ;  /* 0x000000600000780c */ /* 0x000fe20001f84270 */
[-C--:B0-----:R-:W-:Y:S01]  /*15230*/  FMUL R3, R227, R2.reuse ;  /* 0x00000002e3037220 */ /* 0x081fe20000400000 */
[----:B------:R-:W-:Y:S01]  /*15240*/  F2FP.TF32.F32.PACK_B R13, R13 ;  /* 0x0000000dff0d723e */ /* 0x000fe200024050ff */
[----:B-1----:R-:W-:-:S03]  /*15250*/  FMUL R9, R226, R2 ;  /* 0x00000002e2097220 */ /* 0x002fc60000400000 */
[----:B------:R-:W-:Y:S01]  /*15260*/  F2FP.TF32.F32.PACK_B R3, R3 ;  /* 0x00000003ff03723e */ /* 0x000fe200024050ff */
[----:B------:R0:W-:Y:S01]  /*15270*/  @P5 STG.E desc[UR36][R4.64+0x164], R13 ;  /* 0x0001640d04005986 */ /* 0x0001e2000c101924 */
[----:B------:R-:W-:-:S03]  /*15280*/  F2FP.TF32.F32.PACK_B R9, R9 ;  /* 0x00000009ff09723e */ /* 0x000fc600024050ff */
[----:B------:R-:W-:Y:S01]  /*15290*/  @P0 STG.E desc[UR36][R6.64+0x160], R19 ;  /* 0x0001601306000986 */ /* 0x000fe2000c101924 */
[C---:B------:R-:W-:Y:S02]  /*152a0*/  ISETP.GT.AND P5, PT, R0.reuse, 0x61, P3 ;  /* 0x000000610000780c */ /* 0x040fe40001fa4270 */
[C---:B------:R-:W-:Y:S01]  /*152b0*/  ISETP.GT.AND P0, PT, R0.reuse, 0x60, P2 ;  /* 0x000000600000780c */ /* 0x040fe20001704270 */
[----:B------:R1:W-:Y:S01]  /*152c0*/  @P1 STG.E desc[UR36][R6.64+0x164], R3 ;  /* 0x0001640306001986 */ /* 0x0003e2000c101924 */
[C---:B------:R-:W-:Y:S01]  /*152d0*/  ISETP.GT.AND P1, PT, R0.reuse, 0x61, P2 ;  /* 0x000000610000780c */ /* 0x040fe20001724270 */
[-C--:B--2---:R-:W-:Y:S02]  /*152e0*/  FMUL R11, R225, R2.reuse ;  /* 0x00000002e10b7220 */ /* 0x084fe40000400000 */
[----:B------:R2:W-:Y:S01]  /*152f0*/  @P4 STG.E desc[UR36][R4.64+0x180], R9 ;  /* 0x0001800904004986 */ /* 0x0005e2000c101924 */
[----:B------:R-:W-:Y:S01]  /*15300*/  ISETP.GT.AND P4, PT, R0, 0x68, P3 ;  /* 0x000000680000780c */ /* 0x000fe20001f84270 */
[-C--:B------:R-:W-:Y:S01]  /*15310*/  FMUL R15, R224, R2.reuse ;  /* 0x00000002e00f7220 */ /* 0x080fe20000400000 */
[-C--:B0-----:R-:W-:Y:S01]  /*15320*/  FMUL R13, R223, R2.reuse ;  /* 0x00000002df0d7220 */ /* 0x081fe20000400000 */
[----:B------:R-:W-:Y:S01]  /*15330*/  F2FP.TF32.F32.PACK_B R11, R11 ;  /* 0x0000000bff0b723e */ /* 0x000fe200024050ff */
[----:B-1----:R-:W-:-:S02]  /*15340*/  FMUL R3, R222, R2 ;  /* 0x00000002de037220 */ /* 0x002fc40000400000 */
[----:B------:R-:W-:Y:S02]  /*15350*/  F2FP.TF32.F32.PACK_B R15, R15 ;  /* 0x0000000fff0f723e */ /* 0x000fe400024050ff */
[----:B------:R-:W-:Y:S02]  /*15360*/  F2FP.TF32.F32.PACK_B R13, R13 ;  /* 0x0000000dff0d723e */ /* 0x000fe400024050ff */
[----:B------:R-:W-:Y:S01]  /*15370*/  F2FP.TF32.F32.PACK_B R3, R3 ;  /* 0x00000003ff03723e */ /* 0x000fe200024050ff */
[----:B------:R0:W-:Y:S01]  /*15380*/  @P5 STG.E desc[UR36][R4.64+0x184], R11 ;  /* 0x0001840b04005986 */ /* 0x0001e2000c101924 */
[----:B------:R-:W-:-:S03]  /*15390*/  ISETP.GT.AND P5, PT, R0, 0x69, P3 ;  /* 0x000000690000780c */ /* 0x000fc60001fa4270 */
[----:B------:R-:W-:Y:S01]  /*153a0*/  @P0 STG.E desc[UR36][R6.64+0x180], R15 ;  /* 0x0001800f06000986 */ /* 0x000fe2000c101924 */
[C---:B------:R-:W-:Y:S01]  /*153b0*/  ISETP.GT.AND P0, PT, R0.reuse, 0x68, P2 ;  /* 0x000000680000780c */ /* 0x040fe20001704270 */
[-C--:B--2---:R-:W-:Y:S02]  /*153c0*/  FMUL R9, R221, R2.reuse ;  /* 0x00000002dd097220 */ /* 0x084fe40000400000 */
[----:B------:R1:W-:Y:S01]  /*153d0*/  @P1 STG.E desc[UR36][R6.64+0x184], R13 ;  /* 0x0001840d06001986 */ /* 0x0003e2000c101924 */
[----:B------:R-:W-:Y:S01]  /*153e0*/  ISETP.GT.AND P1, PT, R0, 0x69, P2 ;  /* 0x000000690000780c */ /* 0x000fe20001724270 */
[-C--:B------:R-:W-:Y:S02]  /*153f0*/  FMUL R19, R220, R2.reuse ;  /* 0x00000002dc137220 */ /* 0x080fe40000400000 */
[----:B------:R2:W-:Y:S01]  /*15400*/  @P4 STG.E desc[UR36][R4.64+0x1a0], R3 ;  /* 0x0001a00304004986 */ /* 0x0005e2000c101924 */
[----:B------:R-:W-:Y:S01]  /*15410*/  ISETP.GT.AND P4, PT, R0, 0x70, P3 ;  /* 0x000000700000780c */ /* 0x000fe20001f84270 */
[----:B0-----:R-:W-:Y:S01]  /*15420*/  FMUL R11, R219, R2 ;  /* 0x00000002db0b7220 */ /* 0x001fe20000400000 */
[----:B------:R-:W-:-:S02]  /*15430*/  F2FP.TF32.F32.PACK_B R9, R9 ;  /* 0x00000009ff09723e */ /* 0x000fc400024050ff */
[----:B------:R-:W-:Y:S01]  /*15440*/  F2FP.TF32.F32.PACK_B R19, R19 ;  /* 0x00000013ff13723e */ /* 0x000fe200024050ff */
[-C--:B-1----:R-:W-:Y:S01]  /*15450*/  FMUL R13, R218, R2.reuse ;  /* 0x00000002da0d7220 */ /* 0x082fe20000400000 */
[----:B------:R-:W-:Y:S01]  /*15460*/  F2FP.TF32.F32.PACK_B R11, R11 ;  /* 0x0000000bff0b723e */ /* 0x000fe200024050ff */
[----:B------:R0:W-:Y:S03]  /*15470*/  @P5 STG.E desc[UR36][R4.64+0x1a4], R9 ;  /* 0x0001a40904005986 */ /* 0x0001e6000c101924 */
[----:B------:R-:W-:Y:S01]  /*15480*/  F2FP.TF32.F32.PACK_B R13, R13 ;  /* 0x0000000dff0d723e */ /* 0x000fe200024050ff */
[----:B------:R-:W-:Y:S01]  /*15490*/  @P0 STG.E desc[UR36][R6.64+0x1a0], R19 ;  /* 0x0001a01306000986 */ /* 0x000fe2000c101924 */
[C---:B------:R-:W-:Y:S02]  /*154a0*/  ISETP.GT.AND P5, PT, R0.reuse, 0x71, P3 ;  /* 0x000000710000780c */ /* 0x040fe40001fa4270 */
[C---:B------:R-:W-:Y:S01]  /*154b0*/  ISETP.GT.AND P0, PT, R0.reuse, 0x70, P2 ;  /* 0x000000700000780c */ /* 0x040fe20001704270 */
[----:B------:R1:W-:Y:S01]  /*154c0*/  @P1 STG.E desc[UR36][R6.64+0x1a4], R11 ;  /* 0x0001a40b06001986 */ /* 0x0003e2000c101924 */
[----:B------:R-:W-:Y:S01]  /*154d0*/  ISETP.GT.AND P1, PT, R0, 0x71, P2 ;  /* 0x000000710000780c */ /* 0x000fe20001724270 */
[----:B--2---:R-:W-:-:S02]  /*154e0*/  FMUL R3, R217, R2 ;  /* 0x00000002d9037220 */ /* 0x004fc40000400000 */
[----:B------:R2:W-:Y:S01]  /*154f0*/  @P4 STG.E desc[UR36][R4.64+0x1c0], R13 ;  /* 0x0001c00d04004986 */ /* 0x0005e2000c101924 */
[----:B------:R-:W-:Y:S01]  /*15500*/  ISETP.GT.AND P4, PT, R0, 0x78, P3 ;  /* 0x000000780000780c */ /* 0x000fe20001f84270 */
[-C--:B------:R-:W-:Y:S01]  /*15510*/  FMUL R15, R216, R2.reuse ;  /* 0x00000002d80f7220 */ /* 0x080fe20000400000 */
[-C--:B0-----:R-:W-:Y:S01]  /*15520*/  FMUL R9, R215, R2.reuse ;  /* 0x00000002d7097220 */ /* 0x081fe20000400000 */
[----:B------:R-:W-:Y:S01]  /*15530*/  F2FP.TF32.F32.PACK_B R3, R3 ;  /* 0x00000003ff03723e */ /* 0x000fe200024050ff */
[----:B-1----:R-:W-:Y:S02]  /*15540*/  FMUL R11, R214, R2 ;  /* 0x00000002d60b7220 */ /* 0x002fe40000400000 */
        /* <DEDUP_REMOVED lines=219> */
[C---:B------:R-:W-:Y:S01]  /*16300*/  ISETP.GT.AND P4, PT, R0.reuse, 0xe8, P3 ;  /* 0x000000e80000780c */ /* 0x040fe20001f84270 */
[-C--:B------:R-:W-:Y:S01]  /*16310*/  FMUL R15, R159, R2.reuse ;  /* 0x000000029f0f7220 */ /* 0x080fe20000400000 */
[----:B------:R-:W-:Y:S01]  /*16320*/  ISETP.GT.AND P6, PT, R0, 0xe9, P3 ;  /* 0x000000e90000780c */ /* 0x000fe20001fc4270 */
[-C--:B0-----:R-:W-:Y:S01]  /*16330*/  FMUL R13, R157, R2.reuse ;  /* 0x000000029d0d7220 */ /* 0x081fe20000400000 */
[----:B------:R-:W-:Y:S01]  /*16340*/  F2FP.TF32.F32.PACK_B R11, R11 ;  /* 0x0000000bff0b723e */ /* 0x000fe200024050ff */
[-C--:B-1----:R-:W-:Y:S01]  /*16350*/  FMUL R3, R156, R2.reuse ;  /* 0x000000029c037220 */ /* 0x082fe20000400000 */
[----:B------:R-:W-:Y:S01]  /*16360*/  F2FP.TF32.F32.PACK_B R15, R15 ;  /* 0x0000000fff0f723e */ /* 0x000fe200024050ff */
[----:B--2---:R-:W-:Y:S01]  /*16370*/  FMUL R9, R155, R2 ;  /* 0x000000029b097220 */ /* 0x004fe20000400000 */
[----:B------:R-:W-:Y:S02]  /*16380*/  F2FP.TF32.F32.PACK_B R13, R13 ;  /* 0x0000000dff0d723e */ /* 0x000fe400024050ff */
[----:B------:R-:W-:Y:S01]  /*16390*/  F2FP.TF32.F32.PACK_B R3, R3 ;  /* 0x00000003ff03723e */ /* 0x000fe200024050ff */
[----:B------:R0:W-:Y:S01]  /*163a0*/  @P5 STG.E desc[UR36][R4.64+0x384], R11 ;  /* 0x0003840b04005986 */ /* 0x0001e2000c101924 */
[----:B------:R-:W-:-:S03]  /*163b0*/  F2FP.TF32.F32.PACK_B R9, R9 ;  /* 0x00000009ff09723e */ /* 0x000fc600024050ff */
[----:B------:R-:W-:Y:S01]  /*163c0*/  @P0 STG.E desc[UR36][R6.64+0x380], R15 ;  /* 0x0003800f06000986 */ /* 0x000fe2000c101924 */
[----:B------:R-:W-:-:S03]  /*163d0*/  ISETP.GT.AND P0, PT, R0, 0xe8, P2 ;  /* 0x000000e80000780c */ /* 0x000fc60001704270 */
[----:B------:R1:W-:Y:S01]  /*163e0*/  @P1 STG.E desc[UR36][R6.64+0x384], R13 ;  /* 0x0003840d06001986 */ /* 0x0003e2000c101924 */
[----:B------:R-:W-:-:S03]  /*163f0*/  ISETP.GT.AND P5, PT, R0, 0xe9, P2 ;  /* 0x000000e90000780c */ /* 0x000fc600017a4270 */
[----:B------:R2:W-:Y:S01]  /*16400*/  @P4 STG.E desc[UR36][R4.64+0x3a0], R3 ;  /* 0x0003a00304004986 */ /* 0x0005e2000c101924 */
[-C--:B------:R-:W-:Y:S01]  /*16410*/  FMUL R19, R154, R2.reuse ;  /* 0x000000029a137220 */ /* 0x080fe20000400000 */
[C---:B------:R-:W-:Y:S02]  /*16420*/  ISETP.GT.AND P4, PT, R0.reuse, 0xf1, P3 ;  /* 0x000000f10000780c */ /* 0x040fe40001f84270 */
[----:B------:R3:W-:Y:S01]  /*16430*/  @P6 STG.E desc[UR36][R4.64+0x3a4], R9 ;  /* 0x0003a40904006986 */ /* 0x0007e2000c101924 */
[----:B------:R-:W-:Y:S01]  /*16440*/  ISETP.GT.AND P6, PT, R0, 0xf0, P3 ;  /* 0x000000f00000780c */ /* 0x000fe20001fc4270 */
[-C--:B0-----:R-:W-:Y:S01]  /*16450*/  FMUL R11, R153, R2.reuse ;  /* 0x00000002990b7220 */ /* 0x081fe20000400000 */
[-C--:B-1----:R-:W-:Y:S01]  /*16460*/  FMUL R13, R152, R2.reuse ;  /* 0x00000002980d7220 */ /* 0x082fe20000400000 */
[----:B------:R-:W-:Y:S01]  /*16470*/  F2FP.TF32.F32.PACK_B R19, R19 ;  /* 0x00000013ff13723e */ /* 0x000fe200024050ff */
[----:B--2---:R-:W-:Y:S02]  /*16480*/  FMUL R3, R23, R2 ;  /* 0x0000000217037220 */ /* 0x004fe40000400000 */
[----:B------:R-:W-:-:S02]  /*16490*/  F2FP.TF32.F32.PACK_B R11, R11 ;  /* 0x0000000bff0b723e */ /* 0x000fc400024050ff */
[----:B------:R-:W-:Y:S02]  /*164a0*/  F2FP.TF32.F32.PACK_B R13, R13 ;  /* 0x0000000dff0d723e */ /* 0x000fe400024050ff */
[----:B------:R-:W-:Y:S01]  /*164b0*/  F2FP.TF32.F32.PACK_B R3, R3 ;  /* 0x00000003ff03723e */ /* 0x000fe200024050ff */
[----:B------:R0:W-:Y:S04]  /*164c0*/  @P0 STG.E desc[UR36][R6.64+0x3a0], R19 ;  /* 0x0003a01306000986 */ /* 0x0001e8000c101924 */
[----:B------:R1:W-:Y:S04]  /*164d0*/  @P5 STG.E desc[UR36][R6.64+0x3a4], R11 ;  /* 0x0003a40b06005986 */ /* 0x0003e8000c101924 */
[----:B------:R-:W-:Y:S01]  /*164e0*/  @P6 STG.E desc[UR36][R4.64+0x3c0], R13 ;  /* 0x0003c00d04006986 */ /* 0x000fe2000c101924 */
[----:B------:R-:W-:-:S03]  /*164f0*/  ISETP.GT.AND P6, PT, R0, 0xf0, P2 ;  /* 0x000000f00000780c */ /* 0x000fc600017c4270 */
[----:B------:R2:W-:Y:S01]  /*16500*/  @P4 STG.E desc[UR36][R4.64+0x3c4], R3 ;  /* 0x0003c40304004986 */ /* 0x0005e2000c101924 */
[C---:B------:R-:W-:Y:S02]  /*16510*/  ISETP.GT.AND P4, PT, R0.reuse, 0xf8, P3 ;  /* 0x000000f80000780c */ /* 0x040fe40001f84270 */
[C---:B------:R-:W-:Y:S02]  /*16520*/  ISETP.GT.AND P3, PT, R0.reuse, 0xf9, P3 ;  /* 0x000000f90000780c */ /* 0x040fe40001f64270 */
[----:B------:R-:W-:Y:S01]  /*16530*/  ISETP.GT.AND P5, PT, R0, 0xf1, P2 ;  /* 0x000000f10000780c */ /* 0x000fe200017a4270 */
[-C--:B---3--:R-:W-:Y:S01]  /*16540*/  FMUL R9, R22, R2.reuse ;  /* 0x0000000216097220 */ /* 0x088fe20000400000 */
[-C--:B------:R-:W-:Y:S01]  /*16550*/  FMUL R15, R21, R2.reuse ;  /* 0x00000002150f7220 */ /* 0x080fe20000400000 */
[-C--:B0-----:R-:W-:Y:S01]  /*16560*/  FMUL R19, R20, R2.reuse ;  /* 0x0000000214137220 */ /* 0x081fe20000400000 */
[----:B------:R-:W-:Y:S01]  /*16570*/  FMUL R21, R18, R2 ;  /* 0x0000000212157220 */ /* 0x000fe20000400000 */
[----:B------:R-:W-:Y:S01]  /*16580*/  USHF.L.U32 UR12, UR8, 0x9, URZ ;  /* 0x00000009080c7899 */ /* 0x000fe2000800063f */
[----:B------:R-:W-:-:S02]  /*16590*/  F2FP.TF32.F32.PACK_B R9, R9 ;  /* 0x00000009ff09723e */ /* 0x000fc400024050ff */
[----:B------:R-:W-:Y:S01]  /*165a0*/  F2FP.TF32.F32.PACK_B R15, R15 ;  /* 0x0000000fff0f723e */ /* 0x000fe200024050ff */
[----:B------:R-:W-:Y:S01]  /*165b0*/  USHF.L.U64.HI UR11, UR8, 0x9, UR9 ;  /* 0x00000009080b7899 */ /* 0x000fe20008010209 */
[----:B------:R-:W-:Y:S01]  /*165c0*/  F2FP.TF32.F32.PACK_B R19, R19 ;  /* 0x00000013ff13723e */ /* 0x000fe200024050ff */
[----:B------:R-:W-:Y:S01]  /*165d0*/  @P3 IMAD.MOV.U32 R10, RZ, RZ, R4 ;  /* 0x000000ffff0a3224 */ /* 0x000fe200078e0004 */
[----:B------:R-:W-:Y:S01]  /*165e0*/  F2FP.TF32.F32.PACK_B R21, R21 ;  /* 0x00000015ff15723e */ /* 0x000fe200024050ff */
[----:B-1----:R-:W-:Y:S01]  /*165f0*/  @P3 IMAD.MOV.U32 R11, RZ, RZ, R5 ;  /* 0x000000ffff0b3224 */ /* 0x002fe200078e0005 */
[----:B------:R0:W-:Y:S01]  /*16600*/  @P6 STG.E desc[UR36][R6.64+0x3c0], R9 ;  /* 0x0003c00906006986 */ /* 0x0001e2000c101924 */
[----:B--2---:R-:W-:-:S03]  /*16610*/  IMAD.U32 R3, RZ, RZ, UR12 ;  /* 0x0000000cff037e24 */ /* 0x004fc6000f8e00ff */
[----:B------:R-:W-:Y:S01]  /*16620*/  @P5 STG.E desc[UR36][R6.64+0x3c4], R15 ;  /* 0x0003c40f06005986 */ /* 0x000fe2000c101924 */
[----:B------:R-:W-:-:S03]  /*16630*/  ISETP.GT.AND P1, PT, R158, 0x80, PT ;  /* 0x000000809e00780c */ /* 0x000fc60003f24270 */
[----:B------:R1:W-:Y:S01]  /*16640*/  @P4 STG.E desc[UR36][R4.64+0x3e0], R19 ;  /* 0x0003e01304004986 */ /* 0x0003e2000c101924 */
[C---:B------:R-:W-:Y:S02]  /*16650*/  ISETP.GT.AND P4, PT, R0.reuse, 0xf8, P2 ;  /* 0x000000f80000780c */ /* 0x040fe40001784270 */
[----:B------:R-:W-:Y:S01]  /*16660*/  ISETP.GT.AND P2, PT, R0, 0xf9, P2 ;  /* 0x000000f90000780c */ /* 0x000fe20001744270 */
[----:B------:R2:W-:Y:S01]  /*16670*/  @P3 STG.E desc[UR36][R10.64+0x3e4], R21 ;  /* 0x0003e4150a003986 */ /* 0x0005e2000c101924 */
[----:B0-----:R-:W-:Y:S01]  /*16680*/  IMAD.U32 R9, RZ, RZ, UR11 ;  /* 0x0000000bff097e24 */ /* 0x001fe2000f8e00ff */
[----:B------:R-:W-:Y:S01]  /*16690*/  IADD3 R8, P3, P6, R4, UR5, R3 ;  /* 0x0000000504087c10 */ /* 0x000fe2000fe7e003 */
[-C--:B------:R-:W-:Y:S01]  /*166a0*/  FMUL R23, R14, R2.reuse ;  /* 0x000000020e177220 */ /* 0x080fe20000400000 */
[-C--:B------:R-:W-:Y:S01]  /*166b0*/  FMUL R13, R12, R2.reuse ;  /* 0x000000020c0d7220 */ /* 0x080fe20000400000 */
[----:B------:R-:W-:Y:S02]  /*166c0*/  ISETP.GT.AND P5, PT, R0, RZ, P1 ;  /* 0x000000ff0000720c */ /* 0x000fe40000fa4270 */
[----:B------:R-:W-:Y:S01]  /*166d0*/  IADD3.X R9, R5, UR4, R9, P3, P6 ;  /* 0x0000000405097c10 */ /* 0x000fe20009fec409 */
[----:B------:R-:W-:Y:S01]  /*166e0*/  FMUL R3, R24, R2 ;  /* 0x0000000218037220 */ /* 0x000fe20000400000 */
[----:B------:R-:W-:-:S02]  /*166f0*/  ISETP.GT.AND P3, PT, R0, 0x1, P1 ;  /* 0x000000010000780c */ /* 0x000fc40000f64270 */
[----:B------:R-:W-:Y:S01]  /*16700*/  F2FP.TF32.F32.PACK_B R23, R23 ;  /* 0x00000017ff17723e */ /* 0x000fe200024050ff */
[----:B------:R-:W-:Y:S01]  /*16710*/  FMUL R25, R25, R2 ;  /* 0x0000000219197220 */ /* 0x000fe20000400000 */
[----:B-1----:R-:W-:Y:S02]  /*16720*/  IADD3 R4, P6, R4, UR12, RZ ;  /* 0x0000000c04047c10 */ /* 0x002fe4000ffde0ff */
[----:B------:R-:W-:Y:S02]  /*16730*/  F2FP.TF32.F32.PACK_B R13, R13 ;  /* 0x0000000dff0d723e */ /* 0x000fe400024050ff */
[----:B------:R-:W-:Y:S01]  /*16740*/  ISETP.GT.AND P0, PT, R158, 0x88, PT ;  /* 0x000000889e00780c */ /* 0x000fe20003f04270 */
[----:B------:R-:W-:Y:S01]  /*16750*/  @P4 STG.E desc[UR36][R6.64+0x3e0], R23 ;  /* 0x0003e01706004986 */ /* 0x000fe2000c101924 */
[----:B------:R-:W-:Y:S02]  /*16760*/  IADD3.X R5, R5, UR11, RZ, P6, !PT ;  /* 0x0000000b05057c10 */ /* 0x000fe4000b7fe4ff */
[----:B------:R-:W-:Y:S01]  /*16770*/  F2FP.TF32.F32.PACK_B R3, R3 ;  /* 0x00000003ff03723e */ /* 0x000fe200024050ff */
[----:B------:R-:W-:Y:S01]  /*16780*/  @P2 STG.E desc[UR36][R6.64+0x3e4], R13 ;  /* 0x0003e40d06002986 */ /* 0x000fe2000c101924 */
[----:B------:R-:W-:-:S02]  /*16790*/  F2FP.TF32.F32.PACK_B R25, R25 ;  /* 0x00000019ff19723e */ /* 0x000fc400024050ff */
[----:B------:R-:W-:Y:S01]  /*167a0*/  ISETP.GT.AND P2, PT, R0, RZ, P0 ;  /* 0x000000ff0000720c */ /* 0x000fe20000744270 */
[----:B------:R0:W-:Y:S01]  /*167b0*/  @P5 STG.E desc[UR36][R4.64], R3 ;  /* 0x0000000304005986 */ /* 0x0001e2000c101924 */
[-C--:B------:R-:W-:Y:S01]  /*167c0*/  FMUL R15, R26, R2.reuse ;  /* 0x000000021a0f7220 */ /* 0x080fe20000400000 */
[----:B------:R-:W-:Y:S02]  /*167d0*/  ISETP.GT.AND P4, PT, R0, 0x1, P0 ;  /* 0x000000010000780c */ /* 0x000fe40000784270 */
[----:B--2---:R-:W-:Y:S01]  /*167e0*/  IADD3 R10, P5, R4, UR5, RZ ;  /* 0x00000005040a7c10 */ /* 0x004fe2000ffbe0ff */
[----:B------:R-:W-:Y:S01]  /*167f0*/  @P3 STG.E desc[UR36][R4.64+0x4], R25 ;  /* 0x0000041904003986 */ /* 0x000fe2000c101924 */
[----:B------:R-:W-:Y:S01]  /*16800*/  ISETP.GT.AND P3, PT, R0, 0x8, P1 ;  /* 0x000000080000780c */ /* 0x000fe20000f64270 */
[-C--:B------:R-:W-:Y:S01]  /*16810*/  FMUL R27, R27, R2.reuse ;  /* 0x000000021b1b7220 */ /* 0x080fe20000400000 */
[----:B------:R-:W-:Y:S02]  /*16820*/  F2FP.TF32.F32.PACK_B R15, R15 ;  /* 0x0000000fff0f723e */ /* 0x000fe400024050ff */
[----:B------:R-:W-:Y:S01]  /*16830*/  IADD3.X R11, R5, UR4, RZ, P5, !PT ;  /* 0x00000004050b7c10 */ /* 0x000fe2000affe4ff */
[----:B0-----:R-:W-:Y:S01]  /*16840*/  FMUL R3, R28, R2 ;  /* 0x000000021c037220 */ /* 0x001fe20000400000 */
[----:B------:R-:W-:-:S02]  /*16850*/  F2FP.TF32.F32.PACK_B R27, R27 ;  /* 0x0000001bff1b723e */ /* 0x000fc400024050ff */
[C---:B------:R-:W-:Y:S01]  /*16860*/  ISETP.GT.AND P5, PT, R0.reuse, 0x9, P1 ;  /* 0x000000090000780c */ /* 0x040fe20000fa4270 */
[----:B------:R-:W-:Y:S01]  /*16870*/  @P2 STG.E desc[UR36][R10.64], R15 ;  /* 0x0000000f0a002986 */ /* 0x000fe2000c101924 */
[----:B------:R-:W-:Y:S02]  /*16880*/  F2FP.TF32.F32.PACK_B R3, R3 ;  /* 0x00000003ff03723e */ /* 0x000fe400024050ff */
[----:B------:R-:W-:Y:S01]  /*16890*/  ISETP.GT.AND P2, PT, R0, 0x8, P0 ;  /* 0x000000080000780c */ /* 0x000fe20000744270 */
[-C--:B------:R-:W-:Y:S01]  /*168a0*/  FMUL R29, R29, R2.reuse ;  /* 0x000000021d1d7220 */ /* 0x080fe20000400000 */
[----:B------:R0:W-:Y:S01]  /*168b0*/  @P4 STG.E desc[UR36][R10.64+0x4], R27 ;  /* 0x0000041b0a004986 */ /* 0x0001e2000c101924 */
[----:B------:R-:W-:Y:S01]  /*168c0*/  FMUL R13, R30, R2 ;  /* 0x000000021e0d7220 */ /* 0x000fe20000400000 */
[----:B------:R-:W-:Y:S02]  /*168d0*/  IADD3 R6, P4, R4, UR5, RZ ;  /* 0x0000000504067c10 */ /* 0x000fe4000ff9e0ff */
[----:B------:R1:W-:Y:S01]  /*168e0*/  @P3 STG.E desc[UR36][R4.64+0x20], R3 ;  /* 0x0000200304003986 */ /* 0x0003e2000c101924 */
[----:B------:R-:W-:-:S02]  /*168f0*/  ISETP.GT.AND P3, PT, R0, 0x9, P0 ;  /* 0x000000090000780c */ /* 0x000fc40000764270 */
[----:B------:R-:W-:Y:S01]  /*16900*/  F2FP.TF32.F32.PACK_B R29, R29 ;  /* 0x0000001dff1d723e */ /* 0x000fe200024050ff */
[----:B------:R-:W-:Y:S01]  /*16910*/  FMUL R31, R31, R2 ;  /* 0x000000021f1f7220 */ /* 0x000fe20000400000 */
[----:B------:R-:W-:Y:S02]  /*16920*/  F2FP.TF32.F32.PACK_B R13, R13 ;  /* 0x0000000dff0d723e */ /* 0x000fe400024050ff */
[----:B------:R-:W-:Y:S01]  /*16930*/  IADD3.X R7, R5, UR4, RZ, P4, !PT ;  /* 0x0000000405077c10 */ /* 0x000fe2000a7fe4ff */
[----:B------:R-:W-:Y:S01]  /*16940*/  @P5 STG.E desc[UR36][R4.64+0x24], R29 ;  /* 0x0000241d04005986 */ /* 0x000fe2000c101924 */
[----:B------:R-:W-:-:S03]  /*16950*/  F2FP.TF32.F32.PACK_B R31, R31 ;  /* 0x0000001fff1f723e */ /* 0x000fc600024050ff */
[----:B------:R2:W-:Y:S01]  /*16960*/  @P2 STG.E desc[UR36][R6.64+0x20], R13 ;  /* 0x0000200d06002986 */ /* 0x0005e2000c101924 */
[C---:B------:R-:W-:Y:S02]  /*16970*/  ISETP.GT.AND P2, PT, R0.reuse, 0x10, P0 ;  /* 0x000000100000780c */ /* 0x040fe40000744270 */
[C---:B------:R-:W-:Y:S01]  /*16980*/  ISETP.GT.AND P4, PT, R0.reuse, 0x10, P1 ;  /* 0x000000100000780c */ /* 0x040fe20000f84270 */
[----:B------:R-:W-:Y:S01]  /*16990*/  @P3 STG.E desc[UR36][R8.64+0x24], R31 ;  /* 0x0000241f08003986 */ /* 0x000fe2000c101924 */
[----:B------:R-:W-:Y:S01]  /*169a0*/  ISETP.GT.AND P5, PT, R0, 0x11, P1 ;  /* 0x000000110000780c */ /* 0x000fe20000fa4270 */
[-C--:B0-----:R-:W-:Y:S01]  /*169b0*/  FMUL R11, R32, R2.reuse ;  /* 0x00000002200b7220 */ /* 0x081fe20000400000 */
[----:B------:R-:W-:Y:S01]  /*169c0*/  ISETP.GT.AND P3, PT, R0, 0x11, P0 ;  /* 0x000000110000780c */ /* 0x000fe20000764270 */
[-C--:B------:R-:W-:Y:S01]  /*169d0*/  FMUL R33, R33, R2.reuse ;  /* 0x0000000221217220 */ /* 0x080fe20000400000 */
[----:B-1----:R-:W-:Y:S02]  /*169e0*/  FMUL R3, R34, R2 ;  /* 0x0000000222037220 */ /* 0x002fe40000400000 */
[----:B------:R-:W-:-:S02]  /*169f0*/  F2FP.TF32.F32.PACK_B R11, R11 ;  /* 0x0000000bff0b723e */ /* 0x000fc400024050ff */
[----:B------:R-:W-:Y:S01]  /*16a00*/  F2FP.TF32.F32.PACK_B R33, R33 ;  /* 0x00000021ff21723e */ /* 0x000fe200024050ff */
[----:B--2---:R-:W-:Y:S01]  /*16a10*/  @P2 IMAD.MOV.U32 R6, RZ, RZ, R8 ;  /* 0x000000ffff062224 */ /* 0x004fe200078e0008 */
[----:B------:R-:W-:Y:S01]  /*16a20*/  F2FP.TF32.F32.PACK_B R3, R3 ;  /* 0x00000003ff03723e */ /* 0x000fe200024050ff */
[----:B------:R-:W-:Y:S02]  /*16a30*/  @P2 IMAD.MOV.U32 R7, RZ, RZ, R9 ;  /* 0x000000ffff072224 */ /* 0x000fe400078e0009 */
[----:B------:R-:W-:Y:S01]  /*16a40*/  FMUL R35, R35, R2 ;  /* 0x0000000223237220 */ /* 0x000fe20000400000 */
[----:B------:R-:W-:Y:S04]  /*16a50*/  @P4 STG.E desc[UR36][R4.64+0x40], R11 ;  /* 0x0000400b04004986 */ /* 0x000fe8000c101924 */
[----:B------:R-:W-:Y:S01]  /*16a60*/  @P5 STG.E desc[UR36][R4.64+0x44], R33 ;  /* 0x0000442104005986 */ /* 0x000fe2000c101924 */
[----:B------:R-:W-:-:S03]  /*16a70*/  F2FP.TF32.F32.PACK_B R35, R35 ;  /* 0x00000023ff23723e */ /* 0x000fc600024050ff */
[----:B------:R0:W-:Y:S01]  /*16a80*/  @P2 STG.E desc[UR36][R6.64+0x40], R3 ;  /* 0x0000400306002986 */ /* 0x0001e2000c101924 */
[C---:B------:R-:W-:Y:S02]  /*16a90*/  ISETP.GT.AND P2, PT, R0.reuse, 0x18, P0 ;  /* 0x000000180000780c */ /* 0x040fe40000744270 */
[C---:B------:R-:W-:Y:S02]  /*16aa0*/  ISETP.GT.AND P4, PT, R0.reuse, 0x18, P1 ;  /* 0x000000180000780c */ /* 0x040fe40000f84270 */
[----:B------:R-:W-:Y:S02]  /*16ab0*/  ISETP.GT.AND P5, PT, R0, 0x19, P1 ;  /* 0x000000190000780c */ /* 0x000fe40000fa4270 */
[----:B0-----:R-:W-:Y:S01]  /*16ac0*/  @P3 MOV R6, R8 ;  /* 0x0000000800063202 */ /* 0x001fe20000000f00 */
[----:B------:R-:W-:Y:S02]  /*16ad0*/  @P3 IMAD.MOV.U32 R7, RZ, RZ, R9 ;  /* 0x000000ffff073224 */ /* 0x000fe400078e0009 */
[-C--:B------:R-:W-:Y:S01]  /*16ae0*/  FMUL R13, R36, R2.reuse ;  /* 0x00000002240d7220 */ /* 0x080fe20000400000 */
[----:B------:R-:W-:-:S02]  /*16af0*/  FMUL R37, R37, R2 ;  /* 0x0000000225257220 */ /* 0x000fc40000400000 */
[----:B------:R0:W-:Y:S01]  /*16b00*/  @P3 STG.E desc[UR36][R6.64+0x44], R35 ;  /* 0x0000442306003986 */ /* 0x0001e2000c101924 */
[----:B------:R-:W-:Y:S01]  /*16b10*/  ISETP.GT.AND P3, PT, R0, 0x19, P0 ;  /* 0x000000190000780c */ /* 0x000fe20000764270 */
[-C--:B------:R-:W-:Y:S01]  /*16b20*/  FMUL R11, R38, R2.reuse ;  /* 0x00000002260b7220 */ /* 0x080fe20000400000 */
[----:B------:R-:W-:Y:S02]  /*16b30*/  F2FP.TF32.F32.PACK_B R13, R13 ;  /* 0x0000000dff0d723e */ /* 0x000fe400024050ff */
[----:B------:R-:W-:Y:S01]  /*16b40*/  F2FP.TF32.F32.PACK_B R37, R37 ;  /* 0x00000025ff25723e */ /* 0x000fe200024050ff */
[----:B------:R-:W-:Y:S01]  /*16b50*/  FMUL R39, R39, R2 ;  /* 0x0000000227277220 */ /* 0x000fe20000400000 */
[----:B------:R-:W-:Y:S01]  /*16b60*/  F2FP.TF32.F32.PACK_B R11, R11 ;  /* 0x0000000bff0b723e */ /* 0x000fe200024050ff */
[----:B------:R-:W-:Y:S01]  /*16b70*/  @P4 STG.E desc[UR36][R4.64+0x60], R13 ;  /* 0x0000600d04004986 */ /* 0x000fe2000c101924 */
[----:B0-----:R-:W-:Y:S02]  /*16b80*/  @P2 IMAD.MOV.U32 R6, RZ, RZ, R8 ;  /* 0x000000ffff062224 */ /* 0x001fe400078e0008 */
[----:B------:R-:W-:Y:S01]  /*16b90*/  @P2 IMAD.MOV.U32 R7, RZ, RZ, R9 ;  /* 0x000000ffff072224 */ /* 0x000fe200078e0009 */
[----:B------:R-:W-:Y:S01]  /*16ba0*/  @P5 STG.E desc[UR36][R4.64+0x64], R37 ;  /* 0x0000642504005986 */ /* 0x000fe2000c101924 */
[----:B------:R-:W-:-:S03]  /*16bb0*/  F2FP.TF32.F32.PACK_B R39, R39 ;  /* 0x00000027ff27723e */ /* 0x000fc600024050ff */
[----:B------:R0:W-:Y:S01]  /*16bc0*/  @P2 STG.E desc[UR36][R6.64+0x60], R11 ;  /* 0x0000600b06002986 */ /* 0x0001e2000c101924 */
[C---:B------:R-:W-:Y:S02]  /*16bd0*/  ISETP.GT.AND P2, PT, R0.reuse, 0x20, P0 ;  /* 0x000000200000780c */ /* 0x040fe40000744270 */
[C---:B------:R-:W-:Y:S02]  /*16be0*/  ISETP.GT.AND P4, PT, R0.reuse, 0x20, P1 ;  /* 0x000000200000780c */ /* 0x040fe40000f84270 */
[----:B------:R-:W-:Y:S01]  /*16bf0*/  ISETP.GT.AND P5, PT, R0, 0x21, P1 ;  /* 0x000000210000780c */ /* 0x000fe20000fa4270 */
[----:B0-----:R-:W-:Y:S02]  /*16c00*/  @P3 IMAD.MOV.U32 R6, RZ, RZ, R8 ;  /* 0x000000ffff063224 */ /* 0x001fe400078e0008 */
        /* <DEDUP_REMOVED lines=31> */
[----:B0-----:R-:W-:Y:S01]  /*16e00*/  @P2 IMAD.MOV.U32 R6, RZ, RZ, R8 ;  /* 0x000000ffff062224 */ /* 0x001fe200078e0008 */
[----:B------:R-:W-:-:S02]  /*16e10*/  @P2 MOV R7, R9 ;  /* 0x0000000900072202 */ /* 0x000fc40000000f00 */
        /* <DEDUP_REMOVED lines=58> */
[----:B0-----:R-:W-:Y:S01]  /*171c0*/  @P2 MOV R6, R8 ;  /* 0x0000000800062202 */ /* 0x001fe20000000f00 */
[----:B------:R-:W-:-:S02]  /*171d0*/  @P2 IMAD.MOV.U32 R7, RZ, RZ, R9 ;  /* 0x000000ffff072224 */ /* 0x000fc400078e0009 */
        /* <DEDUP_REMOVED lines=46> */
[----:B0-----:R-:W-:Y:S01]  /*174c0*/  @P3 IMAD.MOV.U32 R6, RZ, RZ, R8 ;  /* 0x000000ffff063224 */ /* 0x001fe200078e0008 */
[----:B------:R-:W-:Y:S01]  /*174d0*/  @P3 MOV R7, R9 ;  /* 0x0000000900073202 */ /* 0x000fe20000000f00 */
[-C--:B------:R-:W-:Y:S01]  /*174e0*/  FMUL R11, R68, R2.reuse ;  /* 0x00000002440b7220 */ /* 0x080fe20000400000 */
[----:B------:R-:W-:-:S03]  /*174f0*/  FMUL R69, R69, R2 ;  /* 0x0000000245457220 */ /* 0x000fc60000400000 */
        /* <DEDUP_REMOVED lines=256> */
[-C--:B------:R-:W-:Y:S01]  /*18500*/  FMUL R13, R120, R2.reuse ;  /* 0x00000002780d7220 */ /* 0x080fe20000400000 */
[----:B0-----:R-:W-:Y:S02]  /*18510*/  @P3 IMAD.MOV.U32 R6, RZ, RZ, R8 ;  /* 0x000000ffff063224 */ /* 0x001fe400078e0008 */
[----:B------:R-:W-:Y:S02]  /*18520*/  @P3 IMAD.MOV.U32 R7, RZ, RZ, R9 ;  /* 0x000000ffff073224 */ /* 0x000fe400078e0009 */
[-C--:B------:R-:W-:Y:S01]  /*18530*/  FMUL R121, R121, R2.reuse ;  /* 0x0000000279797220 */ /* 0x080fe20000400000 */
[----:B------:R-:W-:-:S02]  /*18540*/  FMUL R11, R122, R2 ;  /* 0x000000027a0b7220 */ /* 0x000fc40000400000 */
[----:B------:R0:W-:Y:S01]  /*18550*/  @P3 STG.E desc[UR36][R6.64+0x2e4], R119 ;  /* 0x0002e47706003986 */ /* 0x0001e2000c101924 */
[C---:B------:R-:W-:Y:S02]  /*18560*/  ISETP.GT.AND P3, PT, R0.reuse, 0xc1, P0 ;  /* 0x000000c10000780c */ /* 0x040fe40000764270 */
[----:B------:R-:W-:Y:S02]  /*18570*/  F2FP.TF32.F32.PACK_B R13, R13 ;  /* 0x0000000dff0d723e */ /* 0x000fe400024050ff */
[----:B------:R-:W-:Y:S01]  /*18580*/  F2FP.TF32.F32.PACK_B R121, R121 ;  /* 0x00000079ff79723e */ /* 0x000fe200024050ff */
[-C--:B------:R-:W-:Y:S01]  /*18590*/  FMUL R123, R123, R2.reuse ;  /* 0x000000027b7b7220 */ /* 0x080fe20000400000 */
[----:B------:R-:W-:Y:S01]  /*185a0*/  F2FP.TF32.F32.PACK_B R11, R11 ;  /* 0x0000000bff0b723e */ /* 0x000fe200024050ff */
[----:B------:R-:W-:Y:S01]  /*185b0*/  @P4 STG.E desc[UR36][R4.64+0x300], R13 ;  /* 0x0003000d04004986 */ /* 0x000fe2000c101924 */
[----:B0-----:R-:W-:Y:S02]  /*185c0*/  @P2 IMAD.MOV.U32 R6, RZ, RZ, R8 ;  /* 0x000000ffff062224 */ /* 0x001fe400078e0008 */
[----:B------:R-:W-:Y:S01]  /*185d0*/  @P2 IMAD.MOV.U32 R7, RZ, RZ, R9 ;  /* 0x000000ffff072224 */ /* 0x000fe200078e0009 */
[----:B------:R-:W-:Y:S01]  /*185e0*/  @P5 STG.E desc[UR36][R4.64+0x304], R121 ;  /* 0x0003047904005986 */ /* 0x000fe2000c101924 */
[----:B------:R-:W-:Y:S01]  /*185f0*/  ISETP.GT.AND P4, PT, R0, 0xc8, P1 ;  /* 0x000000c80000780c */ /* 0x000fe20000f84270 */
[----:B------:R-:W-:Y:S01]  /*18600*/  FMUL R3, R124, R2 ;  /* 0x000000027c037220 */ /* 0x000fe20000400000 */
[----:B------:R-:W-:Y:S01]  /*18610*/  F2FP.TF32.F32.PACK_B R123, R123 ;  /* 0x0000007bff7b723e */ /* 0x000fe200024050ff */
[----:B------:R0:W-:Y:S01]  /*18620*/  @P2 STG.E desc[UR36][R6.64+0x300], R11 ;  /* 0x0003000b06002986 */ /* 0x0001e2000c101924 */
[----:B------:R-:W-:-:S02]  /*18630*/  ISETP.GT.AND P2, PT, R0, 0xc8, P0 ;  /* 0x000000c80000780c */ /* 0x000fc40000744270 */
[----:B------:R-:W-:Y:S01]  /*18640*/  ISETP.GT.AND P5, PT, R0, 0xc9, P1 ;  /* 0x000000c90000780c */ /* 0x000fe20000fa4270 */
[----:B------:R-:W-:Y:S01]  /*18650*/  FMUL R125, R125, R2 ;  /* 0x000000027d7d7220 */ /* 0x000fe20000400000 */
[----:B------:R-:W-:Y:S02]  /*18660*/  F2FP.TF32.F32.PACK_B R3, R3 ;  /* 0x00000003ff03723e */ /* 0x000fe400024050ff */
[----:B0-----:R-:W-:Y:S01]  /*18670*/  @P3 MOV R6, R8 ;  /* 0x0000000800063202 */ /* 0x001fe20000000f00 */
[----:B------:R-:W-:Y:S02]  /*18680*/  @P3 IMAD.MOV.U32 R7, RZ, RZ, R9 ;  /* 0x000000ffff073224 */ /* 0x000fe400078e0009 */
[----:B------:R-:W-:-:S03]  /*18690*/  FMUL R13, R126, R2 ;  /* 0x000000027e0d7220 */ /* 0x000fc60000400000 */
[----:B------:R0:W-:Y:S01]  /*186a0*/  @P3 STG.E desc[UR36][R6.64+0x304], R123 ;  /* 0x0003047b06003986 */ /* 0x0001e2000c101924 */
[C---:B------:R-:W-:Y:S02]  /*186b0*/  ISETP.GT.AND P3, PT, R0.reuse, 0xc9, P0 ;  /* 0x000000c90000780c */ /* 0x040fe40000764270 */
[----:B------:R-:W-:Y:S01]  /*186c0*/  F2FP.TF32.F32.PACK_B R125, R125 ;  /* 0x0000007dff7d723e */ /* 0x000fe200024050ff */
[----:B------:R-:W-:Y:S01]  /*186d0*/  @P4 STG.E desc[UR36][R4.64+0x320], R3 ;  /* 0x0003200304004986 */ /* 0x000fe2000c101924 */
[----:B------:R-:W-:Y:S01]  /*186e0*/  ISETP.GT.AND P4, PT, R0, 0xd0, P1 ;  /* 0x000000d00000780c */ /* 0x000fe20000f84270 */
[-C--:B------:R-:W-:Y:S01]  /*186f0*/  FMUL R127, R127, R2.reuse ;  /* 0x000000027f7f7220 */ /* 0x080fe20000400000 */
[----:B------:R-:W-:Y:S01]  /*18700*/  F2FP.TF32.F32.PACK_B R13, R13 ;  /* 0x0000000dff0d723e */ /* 0x000fe200024050ff */
[----:B------:R-:W-:Y:S01]  /*18710*/  FMUL R11, R128, R2 ;  /* 0x00000002800b7220 */ /* 0x000fe20000400000 */
[----:B0-----:R-:W-:Y:S02]  /*18720*/  @P2 IMAD.MOV.U32 R6, RZ, RZ, R8 ;  /* 0x000000ffff062224 */ /* 0x001fe400078e0008 */
[----:B------:R-:W-:Y:S01]  /*18730*/  @P2 IMAD.MOV.U32 R7, RZ, RZ, R9 ;  /* 0x000000ffff072224 */ /* 0x000fe200078e0009 */
[----:B------:R-:W-:Y:S01]  /*18740*/  @P5 STG.E desc[UR36][R4.64+0x324], R125 ;  /* 0x0003247d04005986 */ /* 0x000fe2000c101924 */
[----:B------:R-:W-:-:S02]  /*18750*/  ISETP.GT.AND P5, PT, R0, 0xd1, P1 ;  /* 0x000000d10000780c */ /* 0x000fc40000fa4270 */
[----:B------:R-:W-:Y:S01]  /*18760*/  F2FP.TF32.F32.PACK_B R127, R127 ;  /* 0x0000007fff7f723e */ /* 0x000fe200024050ff */
[----:B------:R0:W-:Y:S01]  /*18770*/  @P2 STG.E desc[UR36][R6.64+0x320], R13 ;  /* 0x0003200d06002986 */ /* 0x0001e2000c101924 */
[----:B------:R-:W-:Y:S02]  /*18780*/  F2FP.TF32.F32.PACK_B R11, R11 ;  /* 0x0000000bff0b723e */ /* 0x000fe400024050ff */
[----:B------:R-:W-:Y:S01]  /*18790*/  ISETP.GT.AND P2, PT, R0, 0xd0, P0 ;  /* 0x000000d00000780c */ /* 0x000fe20000744270 */
[----:B------:R-:W-:Y:S01]  /*187a0*/  FMUL R129, R129, R2 ;  /* 0x0000000281817220 */ /* 0x000fe20000400000 */
[----:B0-----:R-:W-:Y:S02]  /*187b0*/  @P3 IMAD.MOV.U32 R6, RZ, RZ, R8 ;  /* 0x000000ffff063224 */ /* 0x001fe400078e0008 */
[----:B------:R-:W-:Y:S02]  /*187c0*/  @P3 IMAD.MOV.U32 R7, RZ, RZ, R9 ;  /* 0x000000ffff073224 */ /* 0x000fe400078e0009 */
[----:B------:R-:W-:-:S03]  /*187d0*/  F2FP.TF32.F32.PACK_B R129, R129 ;  /* 0x00000081ff81723e */ /* 0x000fc600024050ff */
[----:B------:R0:W-:Y:S01]  /*187e0*/  @P3 STG.E desc[UR36][R6.64+0x324], R127 ;  /* 0x0003247f06003986 */ /* 0x0001e2000c101924 */
[----:B------:R-:W-:-:S03]  /*187f0*/  FMUL R3, R130, R2 ;  /* 0x0000000282037220 */ /* 0x000fc60000400000 */
[----:B------:R1:W-:Y:S01]  /*18800*/  @P4 STG.E desc[UR36][R4.64+0x340], R11 ;  /* 0x0003400b04004986 */ /* 0x0003e2000c101924 */
[C---:B------:R-:W-:Y:S02]  /*18810*/  ISETP.GT.AND P4, PT, R0.reuse, 0xd1, P0 ;  /* 0x000000d10000780c */ /* 0x040fe40000784270 */
[C---:B------:R-:W-:Y:S01]  /*18820*/  ISETP.GT.AND P3, PT, R0.reuse, 0xd8, P0 ;  /* 0x000000d80000780c */ /* 0x040fe20000764270 */
[----:B------:R-:W-:Y:S01]  /*18830*/  @P5 STG.E desc[UR36][R4.64+0x344], R129 ;  /* 0x0003448104005986 */ /* 0x000fe2000c101924 */
[----:B------:R-:W-:Y:S01]  /*18840*/  ISETP.GT.AND P5, PT, R0, 0xd8, P1 ;  /* 0x000000d80000780c */ /* 0x000fe20000fa4270 */
[----:B------:R-:W-:Y:S01]  /*18850*/  FMUL R131, R131, R2 ;  /* 0x0000000283837220 */ /* 0x000fe20000400000 */
[----:B------:R-:W-:Y:S01]  /*18860*/  F2FP.TF32.F32.PACK_B R3, R3 ;  /* 0x00000003ff03723e */ /* 0x000fe200024050ff */
[----:B0-----:R-:W-:Y:S02]  /*18870*/  @P2 IMAD.MOV.U32 R6, RZ, RZ, R8 ;  /* 0x000000ffff062224 */ /* 0x001fe400078e0008 */
[----:B------:R-:W-:-:S02]  /*18880*/  @P2 IMAD.MOV.U32 R7, RZ, RZ, R9 ;  /* 0x000000ffff072224 */ /* 0x000fc400078e0009 */
[-C--:B------:R-:W-:Y:S01]  /*18890*/  FMUL R13, R132, R2.reuse ;  /* 0x00000002840d7220 */ /* 0x080fe20000400000 */
[----:B------:R-:W-:Y:S01]  /*188a0*/  ISETP.GT.AND P6, PT, R0, 0xd9, P1 ;  /* 0x000000d90000780c */ /* 0x000fe20000fc4270 */
[-C--:B------:R-:W-:Y:S01]  /*188b0*/  FMUL R133, R133, R2.reuse ;  /* 0x0000000285857220 */ /* 0x080fe20000400000 */
[----:B------:R-:W-:Y:S01]  /*188c0*/  F2FP.TF32.F32.PACK_B R131, R131 ;  /* 0x00000083ff83723e */ /* 0x000fe200024050ff */
[----:B------:R0:W-:Y:S01]  /*188d0*/  @P2 STG.E desc[UR36][R6.64+0x340], R3 ;  /* 0x0003400306002986 */ /* 0x0001e2000c101924 */
[----:B-1----:R-:W-:Y:S01]  /*188e0*/  FMUL R11, R134, R2 ;  /* 0x00000002860b7220 */ /* 0x002fe20000400000 */
[----:B------:R-:W-:Y:S02]  /*188f0*/  F2FP.TF32.F32.PACK_B R13, R13 ;  /* 0x0000000dff0d723e */ /* 0x000fe400024050ff */
[----:B------:R-:W-:Y:S02]  /*18900*/  ISETP.GT.AND P2, PT, R0, 0xd9, P0 ;  /* 0x000000d90000780c */ /* 0x000fe40000744270 */
[----:B------:R-:W-:Y:S01]  /*18910*/  F2FP.TF32.F32.PACK_B R133, R133 ;  /* 0x00000085ff85723e */ /* 0x000fe200024050ff */
[----:B0-----:R-:W-:-:S02]  /*18920*/  @P4 IMAD.MOV.U32 R6, RZ, RZ, R8 ;  /* 0x000000ffff064224 */ /* 0x001fc400078e0008 */
[----:B------:R-:W-:Y:S01]  /*18930*/  @P4 IMAD.MOV.U32 R7, RZ, RZ, R9 ;  /* 0x000000ffff074224 */ /* 0x000fe200078e0009 */
[----:B------:R-:W-:-:S04]  /*18940*/  F2FP.TF32.F32.PACK_B R11, R11 ;  /* 0x0000000bff0b723e */ /* 0x000fc800024050ff */
[----:B------:R0:W-:Y:S01]  /*18950*/  @P4 STG.E desc[UR36][R6.64+0x344], R131 ;  /* 0x0003448306004986 */ /* 0x0001e2000c101924 */
[----:B------:R-:W-:-:S03]  /*18960*/  FMUL R135, R135, R2 ;  /* 0x0000000287877220 */ /* 0x000fc60000400000 */
[----:B------:R1:W-:Y:S01]  /*18970*/  @P5 STG.E desc[UR36][R4.64+0x360], R13 ;  /* 0x0003600d04005986 */ /* 0x0003e2000c101924 */
[----:B------:R-:W-:-:S03]  /*18980*/  ISETP.GT.AND P5, PT, R0, 0xe0, P0 ;  /* 0x000000e00000780c */ /* 0x000fc600007a4270 */
[----:B------:R-:W-:Y:S01]  /*18990*/  @P6 STG.E desc[UR36][R4.64+0x364], R133 ;  /* 0x0003648504006986 */ /* 0x000fe2000c101924 */
[----:B0-----:R-:W-:Y:S01]  /*189a0*/  @P3 IMAD.MOV.U32 R6, RZ, RZ, R8 ;  /* 0x000000ffff063224 */ /* 0x001fe200078e0008 */
[----:B------:R-:W-:Y:S02]  /*189b0*/  @P3 MOV R7, R9 ;  /* 0x0000000900073202 */ /* 0x000fe40000000f00 */
[----:B------:R-:W-:-:S03]  /*189c0*/  ISETP.GT.AND P4, PT, R0, 0xe1, P1 ;  /* 0x000000e10000780c */ /* 0x000fc60000f84270 */
[----:B------:R0:W-:Y:S01]  /*189d0*/  @P3 STG.E desc[UR36][R6.64+0x360], R11 ;  /* 0x0003600b06003986 */ /* 0x0001e2000c101924 */
[----:B------:R-:W-:Y:S01]  /*189e0*/  ISETP.GT.AND P3, PT, R0, 0xe0, P1 ;  /* 0x000000e00000780c */ /* 0x000fe20000f64270 */
[-C--:B------:R-:W-:Y:S01]  /*189f0*/  FMUL R3, R136, R2.reuse ;  /* 0x0000000288037220 */ /* 0x080fe20000400000 */
[----:B------:R-:W-:Y:S01]  /*18a00*/  ISETP.GT.AND P6, PT, R0, 0xe1, P0 ;  /* 0x000000e10000780c */ /* 0x000fe200007c4270 */
[-C--:B------:R-:W-:Y:S01]  /*18a10*/  FMUL R137, R137, R2.reuse ;  /* 0x0000000289897220 */ /* 0x080fe20000400000 */
[----:B------:R-:W-:Y:S01]  /*18a20*/  F2FP.TF32.F32.PACK_B R135, R135 ;  /* 0x00000087ff87723e */ /* 0x000fe200024050ff */
[-C--:B-1----:R-:W-:Y:S01]  /*18a30*/  FMUL R13, R138, R2.reuse ;  /* 0x000000028a0d7220 */ /* 0x082fe20000400000 */
[----:B------:R-:W-:Y:S01]  /*18a40*/  F2FP.TF32.F32.PACK_B R3, R3 ;  /* 0x00000003ff03723e */ /* 0x000fe200024050ff */
[----:B0-----:R-:W-:Y:S02]  /*18a50*/  @P2 IMAD.MOV.U32 R6, RZ, RZ, R8 ;  /* 0x000000ffff062224 */ /* 0x001fe400078e0008 */
[----:B------:R-:W-:Y:S01]  /*18a60*/  @P2 IMAD.MOV.U32 R7, RZ, RZ, R9 ;  /* 0x000000ffff072224 */ /* 0x000fe200078e0009 */
[----:B------:R-:W-:Y:S01]  /*18a70*/  F2FP.TF32.F32.PACK_B R137, R137 ;  /* 0x00000089ff89723e */ /* 0x000fe200024050ff */
[----:B------:R-:W-:Y:S01]  /*18a80*/  FMUL R139, R139, R2 ;  /* 0x000000028b8b7220 */ /* 0x000fe20000400000 */
[----:B------:R-:W-:-:S02]  /*18a90*/  F2FP.TF32.F32.PACK_B R13, R13 ;  /* 0x0000000dff0d723e */ /* 0x000fc400024050ff */
[----:B------:R0:W-:Y:S02]  /*18aa0*/  @P2 STG.E desc[UR36][R6.64+0x364], R135 ;  /* 0x0003648706002986 */ /* 0x0001e4000c101924 */
[----:B------:R-:W-:Y:S02]  /*18ab0*/  F2FP.TF32.F32.PACK_B R139, R139 ;  /* 0x0000008bff8b723e */ /* 0x000fe400024050ff */
[----:B------:R-:W-:Y:S04]  /*18ac0*/  @P3 STG.E desc[UR36][R4.64+0x380], R3 ;  /* 0x0003800304003986 */ /* 0x000fe8000c101924 */
[----:B------:R-:W-:Y:S01]  /*18ad0*/  @P4 STG.E desc[UR36][R4.64+0x384], R137 ;  /* 0x0003848904004986 */ /* 0x000fe2000c101924 */
[----:B0-----:R-:W-:Y:S02]  /*18ae0*/  @P5 IMAD.MOV.U32 R6, RZ, RZ, R8 ;  /* 0x000000ffff065224 */ /* 0x001fe400078e0008 */
[----:B------:R-:W-:-:S05]  /*18af0*/  @P5 IMAD.MOV.U32 R7, RZ, RZ, R9 ;  /* 0x000000ffff075224 */ /* 0x000fca00078e0009 */
[----:B------:R0:W-:Y:S01]  /*18b00*/  @P5 STG.E desc[UR36][R6.64+0x380], R13 ;  /* 0x0003800d06005986 */ /* 0x0001e2000c101924 */
[C---:B------:R-:W-:Y:S02]  /*18b10*/  ISETP.GT.AND P5, PT, R0.reuse, 0xe8, P0 ;  /* 0x000000e80000780c */ /* 0x040fe400007a4270 */
[C---:B------:R-:W-:Y:S01]  /*18b20*/  ISETP.GT.AND P2, PT, R0.reuse, 0xe8, P1 ;  /* 0x000000e80000780c */ /* 0x040fe20000f44270 */
[----:B0-----:R-:W-:Y:S02]  /*18b30*/  @P6 IMAD.MOV.U32 R6, RZ, RZ, R8 ;  /* 0x000000ffff066224 */ /* 0x001fe400078e0008 */
[----:B------:R-:W-:Y:S01]  /*18b40*/  @P6 IMAD.MOV.U32 R7, RZ, RZ, R9 ;  /* 0x000000ffff076224 */ /* 0x000fe200078e0009 */
[----:B------:R-:W-:-:S04]  /*18b50*/  ISETP.GT.AND P3, PT, R0, 0xe9, P0 ;  /* 0x000000e90000780c */ /* 0x000fc80000764270 */
[----:B------:R0:W-:Y:S01]  /*18b60*/  @P6 STG.E desc[UR36][R6.64+0x384], R139 ;  /* 0x0003848b06006986 */ /* 0x0001e2000c101924 */
[----:B------:R-:W-:Y:S01]  /*18b70*/  ISETP.GT.AND P6, PT, R0, 0xe9, P1 ;  /* 0x000000e90000780c */ /* 0x000fe20000fc4270 */
[-C--:B------:R-:W-:Y:S01]  /*18b80*/  FMUL R11, R140, R2.reuse ;  /* 0x000000028c0b7220 */ /* 0x080fe20000400000 */
[-C--:B------:R-:W-:Y:S01]  /*18b90*/  FMUL R141, R141, R2.reuse ;  /* 0x000000028d8d7220 */ /* 0x080fe20000400000 */
[-C--:B------:R-:W-:Y:S01]  /*18ba0*/  FMUL R15, R142, R2.reuse ;  /* 0x000000028e0f7220 */ /* 0x080fe20000400000 */
[----:B------:R-:W-:Y:S02]  /*18bb0*/  ISETP.GT.AND P4, PT, R0, 0xf0, P1 ;  /* 0x000000f00000780c */ /* 0x000fe40000f84270 */
[----:B------:R-:W-:Y:S02]  /*18bc0*/  F2FP.TF32.F32.PACK_B R11, R11 ;  /* 0x0000000bff0b723e */ /* 0x000fe400024050ff */
[----:B------:R-:W-:Y:S01]  /*18bd0*/  F2FP.TF32.F32.PACK_B R141, R141 ;  /* 0x0000008dff8d723e */ /* 0x000fe200024050ff */
[----:B------:R-:W-:Y:S01]  /*18be0*/  FMUL R143, R143, R2 ;  /* 0x000000028f8f7220 */ /* 0x000fe20000400000 */
[----:B------:R-:W-:Y:S01]  /*18bf0*/  F2FP.TF32.F32.PACK_B R15, R15 ;  /* 0x0000000fff0f723e */ /* 0x000fe200024050ff */
[----:B0-----:R-:W-:-:S02]  /*18c00*/  @P5 IMAD.MOV.U32 R6, RZ, RZ, R8 ;  /* 0x000000ffff065224 */ /* 0x001fc400078e0008 */
[----:B------:R-:W-:Y:S02]  /*18c10*/  @P5 IMAD.MOV.U32 R7, RZ, RZ, R9 ;  /* 0x000000ffff075224 */ /* 0x000fe400078e0009 */
[----:B------:R-:W-:Y:S01]  /*18c20*/  FMUL R3, R144, R2 ;  /* 0x0000000290037220 */ /* 0x000fe20000400000 */
[----:B------:R-:W-:Y:S01]  /*18c30*/  @P2 STG.E desc[UR36][R4.64+0x3a0], R11 ;  /* 0x0003a00b04002986 */ /* 0x000fe2000c101924 */
[----:B------:R-:W-:-:S03]  /*18c40*/  F2FP.TF32.F32.PACK_B R143, R143 ;  /* 0x0000008fff8f723e */ /* 0x000fc600024050ff */
[----:B------:R-:W-:Y:S01]  /*18c50*/  @P6 STG.E desc[UR36][R4.64+0x3a4], R141 ;  /* 0x0003a48d04006986 */ /* 0x000fe2000c101924 */
[----:B------:R-:W-:-:S03]  /*18c60*/  F2FP.TF32.F32.PACK_B R3, R3 ;  /* 0x00000003ff03723e */ /* 0x000fc600024050ff */
[----:B------:R0:W-:Y:S01]  /*18c70*/  @P5 STG.E desc[UR36][R6.64+0x3a0], R15 ;  /* 0x0003a00f06005986 */ /* 0x0001e2000c101924 */
[C---:B------:R-:W-:Y:S02]  /*18c80*/  ISETP.GT.AND P5, PT, R0.reuse, 0xf0, P0 ;  /* 0x000000f00000780c */ /* 0x040fe400007a4270 */
[----:B------:R-:W-:Y:S01]  /*18c90*/  ISETP.GT.AND P2, PT, R0, 0xf1, P1 ;  /* 0x000000f10000780c */ /* 0x000fe20000f44270 */
[-C--:B------:R-:W-:Y:S01]  /*18ca0*/  FMUL R145, R145, R2.reuse ;  /* 0x0000000291917220 */ /* 0x080fe20000400000 */
[----:B0-----:R-:W-:Y:S02]  /*18cb0*/  @P3 IMAD.MOV.U32 R6, RZ, RZ, R8 ;  /* 0x000000ffff063224 */ /* 0x001fe400078e0008 */
[----:B------:R-:W-:Y:S02]  /*18cc0*/  @P3 IMAD.MOV.U32 R7, RZ, RZ, R9 ;  /* 0x000000ffff073224 */ /* 0x000fe400078e0009 */
[----:B------:R-:W-:-:S03]  /*18cd0*/  FMUL R13, R146, R2 ;  /* 0x00000002920d7220 */ /* 0x000fc60000400000 */
[----:B------:R0:W-:Y:S04]  /*18ce0*/  @P3 STG.E desc[UR36][R6.64+0x3a4], R143 ;  /* 0x0003a48f06003986 */ /* 0x0001e8000c101924 */
[----:B------:R-:W-:Y:S01]  /*18cf0*/  @P4 STG.E desc[UR36][R4.64+0x3c0], R3 ;  /* 0x0003c00304004986 */ /* 0x000fe2000c101924 */
[C---:B------:R-:W-:Y:S02]  /*18d00*/  ISETP.GT.AND P4, PT, R0.reuse, 0xf1, P0 ;  /* 0x000000f10000780c */ /* 0x040fe40000784270 */
[C---:B------:R-:W-:Y:S02]  /*18d10*/  ISETP.GT.AND P3, PT, R0.reuse, 0xf8, P1 ;  /* 0x000000f80000780c */ /* 0x040fe40000f64270 */
[----:B------:R-:W-:Y:S02]  /*18d20*/  F2FP.TF32.F32.PACK_B R145, R145 ;  /* 0x00000091ff91723e */ /* 0x000fe400024050ff */
[C---:B------:R-:W-:Y:S01]  /*18d30*/  ISETP.GT.AND P1, PT, R0.reuse, 0xf9, P1 ;  /* 0x000000f90000780c */ /* 0x040fe20000f24270 */
[----:B0-----:R-:W-:Y:S01]  /*18d40*/  @P5 IMAD.MOV.U32 R7, RZ, RZ, R9 ;  /* 0x000000ffff075224 */ /* 0x001fe200078e0009 */
[----:B------:R-:W-:Y:S01]  /*18d50*/  ISETP.GT.AND P6, PT, R0, 0xf8, P0 ;  /* 0x000000f80000780c */ /* 0x000fe200007c4270 */
[----:B------:R-:W-:Y:S01]  /*18d60*/  FMUL R147, R147, R2 ;  /* 0x0000000293937220 */ /* 0x000fe20000400000 */
[----:B------:R-:W-:-:S02]  /*18d70*/  F2FP.TF32.F32.PACK_B R13, R13 ;  /* 0x0000000dff0d723e */ /* 0x000fc400024050ff */
[----:B------:R-:W-:Y:S01]  /*18d80*/  @P5 MOV R6, R8 ;  /* 0x0000000800065202 */ /* 0x000fe20000000f00 */
[-C--:B------:R-:W-:Y:S01]  /*18d90*/  FMUL R19, R148, R2.reuse ;  /* 0x0000000294137220 */ /* 0x080fe20000400000 */
[-C--:B------:R-:W-:Y:S01]  /*18da0*/  FMUL R149, R149, R2.reuse ;  /* 0x0000000295957220 */ /* 0x080fe20000400000 */
[----:B------:R-:W-:Y:S01]  /*18db0*/  @P2 STG.E desc[UR36][R4.64+0x3c4], R145 ;  /* 0x0003c49104002986 */ /* 0x000fe2000c101924 */
[----:B------:R-:W-:Y:S02]  /*18dc0*/  ISETP.GT.AND P0, PT, R0, 0xf9, P0 ;  /* 0x000000f90000780c */ /* 0x000fe40000704270 */
[----:B------:R-:W-:Y:S01]  /*18dd0*/  F2FP.TF32.F32.PACK_B R147, R147 ;  /* 0x00000093ff93723e */ /* 0x000fe200024050ff */
[----:B------:R0:W-:Y:S01]  /*18de0*/  @P5 STG.E desc[UR36][R6.64+0x3c0], R13 ;  /* 0x0003c00d06005986 */ /* 0x0001e2000c101924 */
[----:B------:R-:W-:Y:S01]  /*18df0*/  F2FP.TF32.F32.PACK_B R19, R19 ;  /* 0x00000013ff13723e */ /* 0x000fe200024050ff */
[-C--:B------:R-:W-:Y:S01]  /*18e00*/  FMUL R21, R150, R2.reuse ;  /* 0x0000000296157220 */ /* 0x080fe20000400000 */
[----:B------:R-:W-:Y:S01]  /*18e10*/  F2FP.TF32.F32.PACK_B R149, R149 ;  /* 0x00000095ff95723e */ /* 0x000fe200024050ff */
[----:B------:R-:W-:Y:S01]  /*18e20*/  FMUL R151, R151, R2 ;  /* 0x0000000297977220 */ /* 0x000fe20000400000 */
[----:B0-----:R-:W-:-:S02]  /*18e30*/  @P4 IMAD.MOV.U32 R6, RZ, RZ, R8 ;  /* 0x000000ffff064224 */ /* 0x001fc400078e0008 */
[----:B------:R-:W-:Y:S01]  /*18e40*/  @P4 IMAD.MOV.U32 R7, RZ, RZ, R9 ;  /* 0x000000ffff074224 */ /* 0x000fe200078e0009 */
[----:B------:R-:W-:-:S04]  /*18e50*/  F2FP.TF32.F32.PACK_B R21, R21 ;  /* 0x00000015ff15723e */ /* 0x000fc800024050ff */
[----:B------:R-:W-:Y:S01]  /*18e60*/  @P4 STG.E desc[UR36][R6.64+0x3c4], R147 ;  /* 0x0003c49306004986 */ /* 0x000fe2000c101924 */
[----:B------:R-:W-:-:S03]  /*18e70*/  F2FP.TF32.F32.PACK_B R151, R151 ;  /* 0x00000097ff97723e */ /* 0x000fc600024050ff */
[----:B------:R-:W-:Y:S04]  /*18e80*/  @P3 STG.E desc[UR36][R4.64+0x3e0], R19 ;  /* 0x0003e01304003986 */ /* 0x000fe8000c101924 */
[----:B------:R0:W-:Y:S02]  /*18e90*/  @P1 STG.E desc[UR36][R4.64+0x3e4], R149 ;  /* 0x0003e49504001986 */ /* 0x0001e4000c101924 */
[----:B0-----:R-:W-:Y:S02]  /*18ea0*/  @P6 IMAD.MOV.U32 R4, RZ, RZ, R8 ;  /* 0x000000ffff046224 */ /* 0x001fe400078e0008 */
[----:B------:R-:W-:-:S05]  /*18eb0*/  @P6 IMAD.MOV.U32 R5, RZ, RZ, R9 ;  /* 0x000000ffff056224 */ /* 0x000fca00078e0009 */
[----:B------:R0:W-:Y:S04]  /*18ec0*/  @P6 STG.E desc[UR36][R4.64+0x3e0], R21 ;  /* 0x0003e01504006986 */ /* 0x0001e8000c101924 */
[----:B------:R0:W-:Y:S02]  /*18ed0*/  @P0 STG.E desc[UR36][R8.64+0x3e4], R151 ;  /* 0x0003e49708000986 */ /* 0x0001e4000c101924 */
.L_x_536:
[----:B------:R-:W-:Y:S05]  /*18ee0*/  BSYNC B0 ;  /* 0x0000000000007941 */ /* 0x000fea0003800000 */
.L_x_28:
[----:B0---4-:R-:W4:Y:S01]  /*18ef0*/  LDL.LU R4, [R1+0x200] ;  /* 0x0002000001047983 */ /* 0x011f220000300800 */
[----:B------:R-:W-:Y:S01]  /*18f00*/  ULDC UR4, c[0x0][0xc] ;  /* 0x0000030000047ab9 */ /* 0x000fe20000000800 */
[----:B------:R-:W-:Y:S01]  /*18f10*/  ULDC UR5, c[0x0][0x10] ;  /* 0x0000040000057ab9 */ /* 0x000fe20000000800 */
[----:B-----5:R-:W4:Y:S01]  /*18f20*/  LDC R3, c[0x0][0x14] ;  /* 0x00000500ff037b82 */ /* 0x020f220000000800 */
[----:B------:R-:W-:Y:S01]  /*18f30*/  UIMAD.WIDE.U32 UR4, UR4, UR5, URZ ;  /* 0x00000005040472a5 */ /* 0x000fe2000f8e003f */
[----:B------:R-:W-:Y:S01]  /*18f40*/  IMAD.MOV.U32 R5, RZ, RZ, R17 ;  /* 0x000000ffff057224 */ /* 0x000fe200078e0011 */
[----:B------:R-:W-:Y:S01]  /*18f50*/  UMOV UR42, 0xffffffff ;  /* 0xffffffff002a7882 */ /* 0x000fe20000000000 */
[----:B------:R-:W-:Y:S01]  /*18f60*/  UMOV UR43, 0xffffffff ;  /* 0xffffffff002b7882 */ /* 0x000fe20000000000 */
[----:B------:R-:W-:Y:S02]  /*18f70*/  PRMT R0, RZ, 0x7610, R0 ;  /* 0x00007610ff007816 */ /* 0x000fe40000000000 */
[----:B----4-:R-:W-:-:S04]  /*18f80*/  IMAD.WIDE.U32 R4, R3, UR4, R4 ;  /* 0x0000000403047c25 */ /* 0x010fc8000f8e0004 */
[----:B------:R-:W-:Y:S02]  /*18f90*/  IMAD.MOV.U32 R6, RZ, RZ, R4 ;  /* 0x000000ffff067224 */ /* 0x000fe400078e0004 */
[----:B------:R-:W-:Y:S01]  /*18fa0*/  IMAD R3, R3, UR5, RZ ;  /* 0x0000000503037c24 */ /* 0x000fe2000f8e02ff */
[----:B------:R-:W-:Y:S02]  /*18fb0*/  ULDC.64 UR4, c[0x0][0x650] ;  /* 0x0001940000047ab9 */ /* 0x000fe40000000a00 */
[----:B------:R0:W-:Y:S01]  /*18fc0*/  STL [R1+0x200], R6 ;  /* 0x0002000601007387 */ /* 0x0001e20000100800 */
[----:B------:R-:W-:Y:S01]  /*18fd0*/  IMAD.IADD R17, R5, 0x1, R3 ;  /* 0x0000000105117824 */ /* 0x000fe200078e0203 */
[----:B------:R-:W-:-:S04]  /*18fe0*/  ISETP.GE.U32.AND P0, PT, R4, UR4, PT ;  /* 0x0000000404007c0c */ /* 0x000fc8000bf06070 */
[----:B------:R-:W-:-:S13]  /*18ff0*/  ISETP.GE.U32.AND.EX P0, PT, R17, UR5, PT, P0 ;  /* 0x0000000511007c0c */ /* 0x000fda000bf06100 */
[----:B0-----:R-:W-:Y:S05]  /*19000*/  @P0 BRA `(.L_x_537) ;  /* 0x0000000400880947 */ /* 0x001fea0003800000 */
[----:B------:R-:W0:Y:S01]  /*19010*/  S2UR UR6, SR_CTAID.X ;  /* 0x00000000000679c3 */ /* 0x000e220000002500 */
[----:B------:R-:W-:Y:S01]  /*19020*/  ULDC.64 UR12, c[0x0][0x628] ;  /* 0x00018a00000c7ab9 */ /* 0x000fe20000000a00 */
[----:B------:R-:W-:Y:S01]  /*19030*/  ULDC UR4, c[0x0][0x150] ;  /* 0x0000540000047ab9 */ /* 0x000fe20000000800 */
[----:B------:R-:W-:Y:S01]  /*19040*/  ISETP.NE.U32.AND P0, PT, RZ, UR12, PT ;  /* 0x0000000cff007c0c */ /* 0x000fe2000bf05070 */
[----:B------:R-:W-:Y:S01]  /*19050*/  ULDC UR15, c[0x0][0x630] ;  /* 0x00018c00000f7ab9 */ /* 0x000fe20000000800 */
[C---:B------:R-:W-:Y:S01]  /*19060*/  R2UR UR16, R6.reuse ;  /* 0x00000000061072ca */ /* 0x040fe200000e0000 */
[----:B------:R-:W-:Y:S01]  /*19070*/  ULDC UR19, c[0x0][0x154] ;  /* 0x0000550000137ab9 */ /* 0x000fe20000000800 */
[----:B------:R-:W-:Y:S01]  /*19080*/  ISETP.NE.AND.EX P0, PT, RZ, UR13, PT, P0 ;  /* 0x0000000dff007c0c */ /* 0x000fe2000bf05300 */
[----:B------:R-:W4:Y:S01]  /*19090*/  S2UR UR18, SR_CTAID.Y ;  /* 0x00000000001279c3 */ /* 0x000f220000002600 */
[----:B------:R-:W-:Y:S02]  /*190a0*/  R2UR UR17, R17 ;  /* 0x00000000111172ca */ /* 0x000fe400000e0000 */
[----:B------:R-:W-:-:S02]  /*190b0*/  R2UR UR10, R6 ;  /* 0x00000000060a72ca */ /* 0x000fc400000e0000 */
[----:B------:R-:W-:Y:S02]  /*190c0*/  R2UR UR11, R17 ;  /* 0x00000000110b72ca */ /* 0x000fe400000e0000 */
[----:B0-----:R-:W-:-:S05]  /*190d0*/  I2FP.F32.U32 R0, UR6 ;  /* 0x0000000600007c45 */ /* 0x001fca0008201000 */
[----:B------:R-:W-:-:S04]  /*190e0*/  FMUL R0, R0, UR4 ;  /* 0x0000000400007c20 */ /* 0x000fc80008400000 */
[----:B------:R0:W0:Y:S01]  /*190f0*/  F2I.U32.TRUNC.NTZ R3, R0 ;  /* 0x0000000000037305 */ /* 0x000022000020f000 */
[----:B----4-:R-:W-:Y:S05]  /*19100*/  @!P0 BRA `(.L_x_538) ;  /* 0x0000000000308947 */ /* 0x010fea0003800000 */
        /* <DEDUP_REMOVED lines=12> */
.L_x_538:
[----:B------:R-:W-:Y:S01]  /*191d0*/  USHF.R.U64 UR43, UR10, UR15, UR11 ;  /* 0x0000000f0a2b7299 */ /* 0x000fe2000800120b */
[----:B0-----:R-:W-:Y:S01]  /*191e0*/  I2FP.F32.U32 R0, UR18 ;  /* 0x0000001200007c45 */ /* 0x001fe20008201000 */
[----:B------:R-:W-:Y:S02]  /*191f0*/  USHF.R.U32.HI UR4, URZ, UR15, UR11 ;  /* 0x0000000f3f047299 */ /* 0x000fe4000801160b */
        /* <DEDUP_REMOVED lines=8> */
[----:B------:R-:W-:Y:S01]  /*19280*/  UIMAD.WIDE.U32 UR8, UR10, UR12, UR8 ;  /* 0x0000000c0a0872a5 */ /* 0x000fe2000f8e0008 */
[----:B------:R-:W-:Y:S01]  /*19290*/  R2UR UR12, R3 ;  /* 0x00000000030c72ca */ /* 0x000fe200000e0000 */
[----:B------:R-:W-:Y:S01]  /*192a0*/  UIMAD UR10, UR10, UR13, UR4 ;  /* 0x0000000d0a0a72a4 */ /* 0x000fe2000f8e0204 */
[----:B------:R-:W-:Y:S01]  /*192b0*/  ULDC UR11, c[0x0][0x618] ;  /* 0x00018600000b7ab9 */ /* 0x000fe20000000800 */
[----:B------:R-:W-:Y:S02]  /*192c0*/  ULDC UR21, c[0x0][0x658] ;  /* 0x0001960000157ab9 */ /* 0x000fe40000000800 */
[----:B------:R-:W-:Y:S01]  /*192d0*/  UIADD3 UR9, UR9, UR10, URZ ;  /* 0x0000000a09097290 */ /* 0x000fe2000fffe03f */
[----:B------:R-:W-:Y:S01]  /*192e0*/  UMOV UR15, 0xffffffff ;  /* 0xffffffff000f7882 */ /* 0x000fe20000000000 */
[----:B------:R-:W-:Y:S01]  /*192f0*/  ULDC.64 UR4, c[0x0][0x640] ;  /* 0x0001900000047ab9 */ /* 0x000fe20000000a00 */
[----:B------:R-:W-:Y:S01]  /*19300*/  USHF.L.U32 UR15, UR15, UR21, URZ ;  /* 0x000000150f0f7299 */ /* 0x000fe2000800063f */
[----:B------:R-:W-:Y:S01]  /*19310*/  ISETP.NE.U32.AND P0, PT, RZ, UR4, PT ;  /* 0x00000004ff007c0c */ /* 0x000fe2000bf05070 */
[----:B------:R-:W-:-:S02]  /*19320*/  USHF.R.U64 UR16, UR8, UR11, UR9 ;  /* 0x0000000b08107299 */ /* 0x000fc40008001209 */
[----:B------:R-:W-:Y:S01]  /*19330*/  USHF.R.U32.HI UR8, URZ, UR11, UR9 ;  /* 0x0000000b3f087299 */ /* 0x000fe20008011609 */
[----:B0-----:R-:W-:Y:S01]  /*19340*/  R2UR UR14, R0 ;  /* 0x00000000000e72ca */ /* 0x001fe200000e0000 */
[----:B------:R-:W-:Y:S01]  /*19350*/  ULDC UR17, c[0x0][0x608] ;  /* 0x0001820000117ab9 */ /* 0x000fe20000000800 */
[----:B------:R-:W-:Y:S01]  /*19360*/  ULOP3.LUT UR41, URZ, UR15, URZ, 0x33, !UPT ;  /* 0x0000000f3f297292 */ /* 0x000fe2000f8e333f */
[----:B------:R-:W-:Y:S01]  /*19370*/  ISETP.NE.AND.EX P0, PT, RZ, UR5, PT, P0 ;  /* 0x00000005ff007c0c */ /* 0x000fe2000bf05300 */
[----:B------:R-:W-:Y:S02]  /*19380*/  USHF.R.U64 UR15, UR16, UR17, UR8 ;  /* 0x00000011100f7299 */ /* 0x000fe40008001208 */
[----:B------:R-:W-:Y:S02]  /*19390*/  USHF.R.U32.HI UR8, URZ, UR17, UR8 ;  /* 0x000000113f087299 */ /* 0x000fe40008011608 */
[----:B------:R-:W-:Y:S02]  /*193a0*/  UIADD3 UR12, -UR12, URZ, URZ ;  /* 0x0000003f0c0c7290 */ /* 0x000fe4000fffe13f */
[----:B------:R-:W-:Y:S01]  /*193b0*/  USHF.R.U64 UR17, UR15, UR21, UR8 ;  /* 0x000000150f117299 */ /* 0x000fe20008001208 */
[----:B------:R-:W-:Y:S01]  /*193c0*/  UMOV UR19, 0x1 ;  /* 0x0000000100137882 */ /* 0x000fe20000000000 */
[----:B------:R-:W-:Y:S01]  /*193d0*/  ULDC UR13, c[0x0][0x144] ;  /* 0x00005100000d7ab9 */ /* 0x000fe20000000800 */
[----:B------:R-:W-:Y:S01]  /*193e0*/  ULDC UR7, c[0x0][0x600] ;  /* 0x0001800000077ab9 */ /* 0x000fe20000000800 */
[----:B------:R-:W-:-:S02]  /*193f0*/  USHF.L.U32 UR24, UR19, UR21, URZ ;  /* 0x0000001513187299 */ /* 0x000fc4000800063f */
[----:B------:R-:W-:Y:S02]  /*19400*/  USHF.R.U32.HI UR8, URZ, UR21, UR8 ;  /* 0x000000153f087299 */ /* 0x000fe40008011608 */
[----:B------:R-:W-:Y:S02]  /*19410*/  UIMAD UR21, UR13, UR12, UR6 ;  /* 0x0000000c0d1572a4 */ /* 0x000fe4000f8e0206 */
[----:B------:R-:W-:Y:S02]  /*19420*/  UIADD3 UR20, UR7, -0x1, URZ ;  /* 0xffffffff07147890 */ /* 0x000fe4000fffe03f */
[----:B------:R-:W-:Y:S01]  /*19430*/  UIADD3 UR19, -UR14, URZ, URZ ;  /* 0x0000003f0e137290 */ /* 0x000fe2000fffe13f */
        /* <DEDUP_REMOVED lines=17> */
.L_x_539:
[----:B------:R-:W-:Y:S01]  /*19550*/  UISETP.NE.AND UP0, UPT, UR45, URZ, UPT ;  /* 0x0000003f2d00728c */ /* 0x000fe2000bf05270 */
[----:B------:R-:W-:Y:S01]  /*19560*/  IMAD.MOV.U32 R0, RZ, RZ, 0x1 ;  /* 0x00000001ff007424 */ /* 0x000fe200078e00ff */
[----:B------:R-:W-:Y:S02]  /*19570*/  USHF.R.U64 UR4, UR6, UR22, UR8 ;  /* 0x0000001606047299 */ /* 0x000fe40008001208 */
[----:B------:R-:W-:Y:S02]  /*19580*/  ULOP3.LUT UR41, UR15, UR41, URZ, 0xc0, !UPT ;  /* 0x000000290f297292 */ /* 0x000fe4000f8ec03f */
[----:B------:R-:W-:Y:S02]  /*19590*/  UIADD3 UR5, -UR4, URZ, URZ ;  /* 0x0000003f04057290 */ /* 0x000fe4000fffe13f */
[----:B------:R-:W-:Y:S02]  /*195a0*/  UIMAD UR41, UR24, UR4, UR41 ;  /* 0x00000004182972a4 */ /* 0x000fe4000f8e0229 */
[----:B------:R-:W-:-:S02]  /*195b0*/  ULOP3.LUT UR16, UR16, UR20, URZ, 0xc0, !UPT ;  /* 0x0000001410107292 */ /* 0x000fc4000f8ec03f */
[----:B------:R-:W-:Y:S02]  /*195c0*/  @UP0 UIMAD UR21, UR25, UR19, UR18 ;  /* 0x00000013191502a4 */ /* 0x000fe4000f8e0212 */
[----:B------:R-:W-:-:S03]  /*195d0*/  UIMAD UR4, UR5, UR23, UR17 ;  /* 0x00000017050472a4 */ /* 0x000fc6000f8e0211 */
[----:B------:R-:W-:Y:S01]  /*195e0*/  ULDC UR5, c[0x0][0x610] ;  /* 0x0001840000057ab9 */ /* 0x000fe20000000800 */
[----:B------:R-:W-:Y:S02]  /*195f0*/  UIMAD UR4, UR4, UR7, UR16 ;  /* 0x00000007040472a4 */ /* 0x000fe4000f8e0210 */
[----:B------:R-:W-:-:S04]  /*19600*/  UIMAD UR41, UR41, UR5, UR21 ;  /* 0x00000005292972a4 */ /* 0x000fc8000f8e0215 */
[----:B------:R-:W-:Y:S02]  /*19610*/  USEL UR42, UR4, UR41, !UP0 ;  /* 0x00000029042a7287 */ /* 0x000fe4000c000000 */
[----:B------:R-:W-:-:S12]  /*19620*/  USEL UR41, UR41, UR4, !UP0 ;  /* 0x0000000429297287 */ /* 0x000fd8000c000000 */
.L_x_537:
[----:B------:R-:W-:-:S13]  /*19630*/  LOP3.LUT P0, RZ, R0, 0xff, RZ, 0xc0, !PT ;  /* 0x000000ff00ff7812 */ /* 0x000fda000780c0ff */
[----:B------:R-:W-:Y:S05]  /*19640*/  @P0 BRA `(.L_x_540) ;  /* 0xfffffe7800a40947 */ /* 0x000fea000383ffff */
[----:B------:R-:W-:Y:S05]  /*19650*/  EXIT ;  /* 0x000000000000794d */ /* 0x000fea0003800000 */
.L_x_3:
[----:B------:R-:W2:Y:S01]  /*19660*/  LDL R4, [R1+0x200] ;  /* 0x0002000001047983 */ /* 0x000ea20000100800 */
[----:B------:R-:W-:Y:S01]  /*19670*/  ULDC.64 UR8, c[0x0][0x650] ;  /* 0x0001940000087ab9 */ /* 0x000fe20000000a00 */
[----:B------:R-:W-:Y:S01]  /*19680*/  PRMT R0, RZ, 0x7610, R0 ;  /* 0x00007610ff007816 */ /* 0x000fe20000000000 */
[----:B------:R-:W-:Y:S01]  /*19690*/  IMAD.MOV.U32 R3, RZ, RZ, -0x1 ;  /* 0xffffffffff037424 */ /* 0x000fe200078e00ff */
[----:B------:R-:W-:Y:S01]  /*196a0*/  MOV R2, 0xffffffff ;  /* 0xffffffff00027802 */ /* 0x000fe20000000f00 */
[----:B------:R-:W-:Y:S01]  /*196b0*/  IMAD.MOV.U32 R9, RZ, RZ, -0x1 ;  /* 0xffffffffff097424 */ /* 0x000fe200078e00ff */
[----:B--2---:R-:W-:-:S04]  /*196c0*/  ISETP.GE.U32.AND P0, PT, R4, UR8, PT ;  /* 0x0000000804007c0c */ /* 0x004fc8000bf06070 */
[----:B------:R-:W-:-:S13]  /*196d0*/  ISETP.GE.U32.AND.EX P0, PT, R17, UR9, PT, P0 ;  /* 0x0000000911007c0c */ /* 0x000fda000bf06100 */
[----:B------:R-:W-:Y:S05]  /*196e0*/  @P0 BRA `(.L_x_541) ;  /* 0x00000004008c0947 */ /* 0x000fea0003800000 */
[----:B------:R-:W-:Y:S01]  /*196f0*/  I2FP.F32.U32 R0, UR4 ;  /* 0x0000000400007c45 */ /* 0x000fe20008201000 */
[----:B0-----:R-:W-:Y:S01]  /*19700*/  ULDC.64 UR16, c[0x0][0x628] ;  /* 0x00018a0000107ab9 */ /* 0x001fe20000000a00 */
        /* <DEDUP_REMOVED lines=24> */
.L_x_542:
        /* <DEDUP_REMOVED lines=24> */
[----:B------:R-:W-:Y:S01]  /*19a10*/  UMOV UR19, 0x1 ;  /* 0x0000000100137882 */ /* 0x000fe20000000000 */
[----:B------:R-:W-:Y:S01]  /*19a20*/  ULDC UR20, c[0x0][0x608] ;  /* 0x0001820000147ab9 */ /* 0x000fe20000000800 */
[----:B------:R-:W-:Y:S01]  /*19a30*/  USHF.L.U32 UR26, UR19, UR23, URZ ;  /* 0x00000017131a7299 */ /* 0x000fe2000800063f */
[----:B------:R-:W-:Y:S01]  /*19a40*/  ISETP.NE.AND.EX P0, PT, RZ, UR9, PT, P0 ;  /* 0x00000009ff007c0c */ /* 0x000fe2000bf05300 */
[----:B------:R-:W-:Y:S02]  /*19a50*/  USHF.R.U64 UR19, UR18, UR20, UR11 ;  /* 0x0000001412137299 */ /* 0x000fe4000800120b */
[----:B------:R-:W-:Y:S02]  /*19a60*/  USHF.R.U32.HI UR11, URZ, UR20, UR11 ;  /* 0x000000143f0b7299 */ /* 0x000fe4000801160b */
[----:B------:R-:W-:-:S02]  /*19a70*/  UIADD3 UR15, -UR15, URZ, URZ ;  /* 0x0000003f0f0f7290 */ /* 0x000fc4000fffe13f */
[----:B------:R-:W-:Y:S01]  /*19a80*/  USHF.R.U64 UR20, UR19, UR23, UR11 ;  /* 0x0000001713147299 */ /* 0x000fe2000800120b */
[----:B------:R-:W-:Y:S01]  /*19a90*/  ULDC UR16, c[0x0][0x144] ;  /* 0x0000510000107ab9 */ /* 0x000fe20000000800 */
[----:B------:R-:W-:Y:S01]  /*19aa0*/  ULDC UR6, c[0x0][0x600] ;  /* 0x0001800000067ab9 */ /* 0x000fe20000000800 */
[----:B------:R-:W-:Y:S02]  /*19ab0*/  USHF.R.U32.HI UR11, URZ, UR23, UR11 ;  /* 0x000000173f0b7299 */ /* 0x000fe4000801160b */
[----:B------:R-:W-:Y:S02]  /*19ac0*/  UIMAD UR23, UR16, UR15, UR4 ;  /* 0x0000000f101772a4 */ /* 0x000fe4000f8e0204 */
[----:B------:R-:W-:Y:S02]  /*19ad0*/  UIADD3 UR22, UR6, -0x1, URZ ;  /* 0xffffffff06167890 */ /* 0x000fe4000fffe03f */
[----:B------:R-:W-:Y:S02]  /*19ae0*/  ULOP3.LUT UR27, URZ, UR13, URZ, 0x33, !UPT ;  /* 0x0000000d3f1b7292 */ /* 0x000fe4000f8e333f */
        /* <DEDUP_REMOVED lines=18> */
.L_x_543:
[----:B------:R-:W-:Y:S01]  /*19c10*/  UISETP.NE.AND UP0, UPT, UR45, URZ, UPT ;  /* 0x0000003f2d00728c */ /* 0x000fe2000bf05270 */
[----:B------:R-:W-:Y:S01]  /*19c20*/  IMAD.MOV.U32 R0, RZ, RZ, 0x1 ;  /* 0x00000001ff007424 */ /* 0x000fe200078e00ff */
[----:B------:R-:W-:Y:S01]  /*19c30*/  USHF.R.U64 UR8, UR4, UR24, UR11 ;  /* 0x0000001804087299 */ /* 0x000fe2000800120b */
[----:B------:R-:W-:Y:S01]  /*19c40*/  IMAD.U32 R9, RZ, RZ, UR5 ;  /* 0x00000005ff097e24 */ /* 0x000fe2000f8e00ff */
[----:B------:R-:W-:Y:S02]  /*19c50*/  ULOP3.LUT UR4, UR19, UR27, URZ, 0xc0, !UPT ;  /* 0x0000001b13047292 */ /* 0x000fe4000f8ec03f */
[----:B------:R-:W-:Y:S02]  /*19c60*/  ULOP3.LUT UR18, UR18, UR22, URZ, 0xc0, !UPT ;  /* 0x0000001612127292 */ /* 0x000fe4000f8ec03f */
[----:B------:R-:W-:-:S03]  /*19c70*/  UIMAD UR4, UR26, UR8, UR4 ;  /* 0x000000081a0472a4 */ /* 0x000fc6000f8e0204 */
[----:B------:R-:W-:Y:S02]  /*19c80*/  @UP0 UIMAD UR23, UR28, UR21, UR7 ;  /* 0x000000151c1702a4 */ /* 0x000fe4000f8e0207 */
[----:B------:R-:W-:-:S03]  /*19c90*/  UIADD3 UR7, -UR8, URZ, URZ ;  /* 0x0000003f08077290 */ /* 0x000fc6000fffe13f */
[----:B------:R-:W-:Y:S01]  /*19ca0*/  ULDC UR8, c[0x0][0x610] ;  /* 0x0001840000087ab9 */ /* 0x000fe20000000800 */
[----:B------:R-:W-:Y:S02]  /*19cb0*/  UIMAD UR7, UR7, UR25, UR20 ;  /* 0x00000019070772a4 */ /* 0x000fe4000f8e0214 */
[----:B------:R-:W-:Y:S02]  /*19cc0*/  UIMAD UR4, UR4, UR8, UR23 ;  /* 0x00000008040472a4 */ /* 0x000fe4000f8e0217 */
[----:B------:R-:W-:-:S04]  /*19cd0*/  UIMAD UR7, UR7, UR6, UR18 ;  /* 0x00000006070772a4 */ /* 0x000fc8000f8e0212 */
[----:B------:R-:W-:Y:S02]  /*19ce0*/  USEL UR6, UR7, UR4, !UP0 ;  /* 0x0000000407067287 */ /* 0x000fe4000c000000 */
[----:B------:R-:W-:-:S04]  /*19cf0*/  USEL UR4, UR4, UR7, !UP0 ;  /* 0x0000000704047287 */ /* 0x000fc8000c000000 */
[----:B------:R-:W-:Y:S02]  /*19d00*/  IMAD.U32 R2, RZ, RZ, UR6 ;  /* 0x00000006ff027e24 */ /* 0x000fe4000f8e00ff */
[----:B------:R-:W-:-:S07]  /*19d10*/  IMAD.U32 R3, RZ, RZ, UR4 ;  /* 0x00000004ff037e24 */ /* 0x000fce000f8e00ff */
.L_x_541:
[----:B------:R-:W-:-:S08]  /*19d20*/  NOP ;  /* 0x0000000000007918 */ /* 0x000fd00000000000 */
[----:B0-----:R-:W0:-:S00]  /*19d30*/  USETMAXREG.DEALLOC.CTAPOOL 0x18 ;  /* 0x00000018000079c8 */ /* 0x001e0000080e0500 */
[----:B------:R-:W-:-:S13]  /*19d40*/  ISETP.NE.AND P0, PT, RZ, UR10, PT ;  /* 0x0000000aff007c0c */ /* 0x000fda000bf05270 */
[----:B------:R-:W-:Y:S05]  /*19d50*/  @P0 EXIT ;  /* 0x000000000000094d */ /* 0x000fea0003800000 */
[----:B0-----:R-:W-:Y:S01]  /*19d60*/  LOP3.LUT P0, RZ, R0, 0xff, RZ, 0xc0, !PT ;  /* 0x000000ff00ff7812 */ /* 0x001fe2000780c0ff */
[----:B------:R-:W-:Y:S02]  /*19d70*/  IMAD.MOV.U32 R0, RZ, RZ, 0x1 ;  /* 0x00000001ff007424 */ /* 0x000fe400078e00ff */
[----:B------:R-:W-:-:S10]  /*19d80*/  IMAD.MOV.U32 R6, RZ, RZ, RZ ;  /* 0x000000ffff067224 */ /* 0x000fd400078e00ff */
[----:B------:R-:W-:Y:S05]  /*19d90*/  @!P0 BRA `(.L_x_544) ;  /* 0x0000000c00548947 */ /* 0x000fea0003800000 */
[----:B------:R-:W0:Y:S01]  /*19da0*/  S2R R4, SR_TID.X ;  /* 0x0000000000047919 */ /* 0x000e220000002100 */
[----:B------:R-:W-:Y:S01]  /*19db0*/  ULDC UR4, c[0x0][0x28c] ;  /* 0x0000a30000047ab9 */ /* 0x000fe20000000800 */
[----:B------:R-:W-:Y:S01]  /*19dc0*/  ULDC UR6, c[0x0][0x658] ;  /* 0x0001960000067ab9 */ /* 0x000fe20000000800 */
[----:B------:R-:W-:Y:S01]  /*19dd0*/  UIADD3 UR10, UR4, 0x1f, URZ ;  /* 0x0000001f040a7890 */ /* 0x000fe2000fffe03f */
[----:B------:R-:W-:Y:S01]  /*19de0*/  BSSY B0, `(.L_x_544) ;  /* 0x00000d0000007945 */ /* 0x000fe20003800000 */
[----:B------:R-:W-:Y:S01]  /*19df0*/  UMOV UR7, 0xffffffff ;  /* 0xffffffff00077882 */ /* 0x000fe20000000000 */
[----:B------:R-:W-:Y:S01]  /*19e00*/  ULDC UR5, c[0x0][0x600] ;  /* 0x0001800000057ab9 */ /* 0x000fe20000000800 */
[----:B------:R-:W-:Y:S01]  /*19e10*/  UMOV UR9, 0x1 ;  /* 0x0000000100097882 */ /* 0x000fe20000000000 */
[----:B------:R-:W-:Y:S01]  /*19e20*/  USHF.L.U32 UR7, UR7, UR6, URZ ;  /* 0x0000000607077299 */ /* 0x000fe2000800063f */
[----:B------:R-:W-:Y:S01]  /*19e30*/  IMAD.MOV.U32 R8, RZ, RZ, 0x1 ;  /* 0x00000001ff087424 */ /* 0x000fe200078e00ff */
[----:B------:R-:W-:Y:S01]  /*19e40*/  UIADD3 UR4, UR5, -0x1, URZ ;  /* 0xffffffff05047890 */ /* 0x000fe2000fffe03f */
[----:B------:R-:W-:Y:S01]  /*19e50*/  IMAD.MOV.U32 R0, RZ, RZ, 0x1 ;  /* 0x00000001ff007424 */ /* 0x000fe200078e00ff */
[----:B------:R-:W-:Y:S01]  /*19e60*/  USHF.R.S32.HI UR11, URZ, 0x1f, UR10 ;  /* 0x0000001f3f0b7899 */ /* 0x000fe2000801140a */
[----:B------:R-:W-:Y:S01]  /*19e70*/  IMAD.MOV.U32 R6, RZ, RZ, RZ ;  /* 0x000000ffff067224 */ /* 0x000fe200078e00ff */
[----:B------:R-:W-:Y:S01]  /*19e80*/  ULDC UR8, c[0x0][0xc] ;  /* 0x0000030000087ab9 */ /* 0x000fe20000000800 */
[----:B------:R-:W-:-:S02]  /*19e90*/  USHF.L.U32 UR5, UR9, UR6, URZ ;  /* 0x0000000609057299 */ /* 0x000fc4000800063f */
[----:B------:R-:W-:Y:S01]  /*19ea0*/  ULEA.HI UR11, UR11, UR10, URZ, 0x5 ;  /* 0x0000000a0b0b7291 */ /* 0x000fe2000f8f283f */
[----:B------:R-:W-:Y:S01]  /*19eb0*/  ULDC UR9, c[0x0][0x10] ;  /* 0x0000040000097ab9 */ /* 0x000fe20000000800 */
[----:B------:R-:W-:Y:S02]  /*19ec0*/  ULOP3.LUT UR6, URZ, UR7, URZ, 0x33, !UPT ;  /* 0x000000073f067292 */ /* 0x000fe4000f8e333f */
[----:B------:R-:W-:Y:S01]  /*19ed0*/  UIMAD.WIDE.U32 UR8, UR8, UR9, URZ ;  /* 0x00000009080872a5 */ /* 0x000fe2000f8e003f */
[----:B------:R-:W-:Y:S01]  /*19ee0*/  ULDC UR7, c[0x0][0x14] ;  /* 0x0000050000077ab9 */ /* 0x000fe20000000800 */
[----:B------:R-:W-:Y:S02]  /*19ef0*/  USHF.R.S32.HI UR18, URZ, 0x5, UR11 ;  /* 0x000000053f127899 */ /* 0x000fe4000801140b */
[----:B------:R-:W-:Y:S02]  /*19f00*/  UIMAD.WIDE.U32 UR20, UR8, UR7, URZ ;  /* 0x00000007081472a5 */ /* 0x000fe4000f8e003f */
[----:B------:R-:W-:-:S02]  /*19f10*/  UIMAD UR13, UR9, UR7, URZ ;  /* 0x00000007090d72a4 */ /* 0x000fc4000f8e023f */
[----:B------:R-:W-:Y:S01]  /*19f20*/  ULOP3.LUT UR24, UR40, 0x2, URZ, 0xfc, !UPT ;  /* 0x0000000228187892 */ /* 0x000fe2000f8efc3f */
[C---:B0-----:R-:W-:Y:S01]  /*19f30*/  LOP3.LUT P2, RZ, R4.reuse, 0x7f, RZ, 0xc0, !PT ;  /* 0x0000007f04ff7812 */ /* 0x041fe2000784c0ff */
[----:B------:R-:W-:Y:S01]  /*19f40*/  UIADD3 UR13, UR21, UR13, URZ ;  /* 0x0000000d150d7290 */ /* 0x000fe2000fffe03f */
[----:B------:R-:W-:Y:S01]  /*19f50*/  LOP3.LUT P0, RZ, R4, 0x1f, RZ, 0xc0, !PT ;  /* 0x0000001f04ff7812 */ /* 0x000fe2000780c0ff */
[----:B------:R-:W-:Y:S01]  /*19f60*/  UIADD3 UR25, UR18, 0x1, URZ ;  /* 0x0000000112197890 */ /* 0x000fe2000fffe03f */
[----:B------:R-:W-:Y:S02]  /*19f70*/  ULDC.64 UR22, c[0x0][0x198] ;  /* 0x0000660000167ab9 */ /* 0x000fe40000000a00 */
[----:B------:R-:W-:-:S13]  /*19f80*/  PLOP3.LUT P0, PT, P0, P2, PT, 0x8a, 0x0 ;  /* 0x000000000000781c */ /* 0x000fda0000705172 */
.L_x_556:
[----:B------:R-:W-:-:S03]  /*19f90*/  UMOV UR7, 0xffffffff ;  /* 0xffffffff00077882 */ /* 0x000fc60000000000 */
[----:B------:R-:W-:Y:S05]  /*19fa0*/  BRA.DIV UR7, `(.L_x_545) ;  /* 0x0000000e079c7947 */ /* 0x000fea000b800000 */
[----:B------:R-:W-:-:S13]  /*19fb0*/  ELECT P6, URZ, PT ;  /* 0x00000000003f782f */ /* 0x000fda00038c0000 */
.L_x_566:
[----:B------:R-:W0:Y:S01]  /*19fc0*/  LDC R4, c[0x0][0x28c] ;  /* 0x0000a300ff047b82 */ /* 0x000e220000000800 */
[----:B------:R-:W-:Y:S01]  /*19fd0*/  BSSY B1, `(.L_x_546) ;  /* 0x0000035000017945 */ /* 0x000fe20003800000 */
[----:B0-----:R-:W-:-:S13]  /*19fe0*/  ISETP.LT.OR P6, PT, R4, 0x1, !P6 ;  /* 0x000000010400780c */ /* 0x001fda00077c1670 */
[----:B------:R-:W-:Y:S05]  /*19ff0*/  @P6 BRA `(.L_x_547) ;  /* 0x0000000000c86947 */ /* 0x000fea0003800000 */
[----:B------:R-:W-:Y:S01]  /*1a000*/  IMAD.SHL.U32 R11, R3, 0x100, RZ ;  /* 0x00000100030b7824 */ /* 0x000fe200078e00ff */
[----:B------:R-:W-:Y:S01]  /*1a010*/  SHF.L.U32 R2, R2, 0x8, RZ ;  /* 0x0000000802027819 */ /* 0x000fe200000006ff */
[----:B------:R-:W-:Y:S02]  /*1a020*/  IMAD.MOV.U32 R12, RZ, RZ, RZ ;  /* 0x000000ffff0c7224 */ /* 0x000fe400078e00ff */
[----:B------:R-:W-:Y:S02]  /*1a030*/  IMAD.U32 R14, RZ, RZ, UR25 ;  /* 0x00000019ff0e7e24 */ /* 0x000fe4000f8e00ff */
[----:B------:R-:W-:Y:S02]  /*1a040*/  IMAD.MOV.U32 R3, RZ, RZ, R0 ;  /* 0x000000ffff037224 */ /* 0x000fe400078e0000 */
[----:B------:R-:W-:-:S07]  /*1a050*/  IMAD.MOV.U32 R4, RZ, RZ, R6 ;  /* 0x000000ffff047224 */ /* 0x000fce00078e0006 */
.L_x_551:
[----:B------:R-:W0:Y:S01]  /*1a060*/  S2R R10, SR_CgaCtaId ;  /* 0x00000000000a7919 */ /* 0x000e220000008800 */
[----:B------:R-:W-:Y:S01]  /*1a070*/  MOV R5, 0x400 ;  /* 0x0000040000057802 */ /* 0x000fe20000000f00 */
[----:B------:R-:W1:Y:S03]  /*1a080*/  @!P2 LDC R7, c[0x0][0x500] ;  /* 0x00014000ff07ab82 */ /* 0x000e660000000800 */
[----:B0-----:R-:W-:Y:S02]  /*1a090*/  LEA R13, R10, R5, 0x18 ;  /* 0x000000050a0d7211 */ /* 0x001fe400078ec0ff */
[----:B------:R-:W-:-:S03]  /*1a0a0*/  SHF.L.U32 R5, R3, 0x1f, RZ ;  /* 0x0000001f03057819 */ /* 0x000fc600000006ff */
[----:B------:R-:W-:-:S04]  /*1a0b0*/  IMAD R10, R4, 0x8, R13 ;  /* 0x00000008040a7824 */ /* 0x000fc800078e020d */
[----:B------:R-:W0:Y:S02]  /*1a0c0*/  SYNCS.PHASECHK.TRANS64.TRYWAIT P1, [R10+URZ+0x18], R5 ;  /* 0x000018050a0075a7 */ /* 0x000e24000802017f */
[----:B01----:R-:W-:Y:S05]  /*1a0d0*/  @!P1 BRA `(.L_x_548) ;  /* 0x0000000c00709947 */ /* 0x003fea0003800000 */
.L_x_567:
[----:B------:R-:W-:Y:S01]  /*1a0e0*/  UPRMT UR7, UR24, 0x9910, URZ ;  /* 0x0000991018077896 */ /* 0x000fe2000800003f */
[----:B------:R1:W-:Y:S03]  /*1a0f0*/  @!P2 SYNCS.ARRIVE.TRANS64 RZ, [R10+URZ], R7 ;  /* 0x000000070affa9a7 */ /* 0x0003e6000800003f */
[----:B------:R-:W-:-:S06]  /*1a100*/  UISETP.NE.AND UP0, UPT, UR7, 0x2, UPT ;  /* 0x000000020700788c */ /* 0x000fcc000bf05270 */
[----:B------:R-:W-:-:S13]  /*1a110*/  PLOP3.LUT P1, PT, PT, PT, UP0, 0x80, 0x0 ;  /* 0x000000000000781c */ /* 0x000fda0003f2f008 */
[----:B-1----:R-:W-:Y:S05]  /*1a120*/  @P1 BRA `(.L_x_549) ;  /* 0x0000000000041947 */ /* 0x002fea0003800000 */
[----:B------:R-:W-:Y:S01]  /*1a130*/  BPT.TRAP 0x1 ;  /* 0x000000040000795c */ /* 0x000fe20000300000 */
.L_x_549:
[----:B------:R-:W-:Y:S05]  /*1a140*/  @P0 BRA `(.L_x_550) ;  /* 0x0000000000040947 */ /* 0x000fea0003800000 */
[----:B------:R-:W-:Y:S01]  /*1a150*/  BPT.TRAP 0x1 ;  /* 0x000000040000795c */ /* 0x000fe20000300000 */
.L_x_550:
[----:B------:R-:W-:Y:S01]  /*1a160*/  IMAD R13, R4, 0x8000, R13 ;  /* 0x00008000040d7824 */ /* 0x000fe200078e020d */
[----:B------:R-:W-:Y:S01]  /*1a170*/  R2UR UR9, R10 ;  /* 0x000000000a0972ca */ /* 0x000fe200000e0000 */
[----:B------:R-:W-:Y:S01]  /*1a180*/  VIADD R14, R14, 0xffffffff ;  /* 0xffffffff0e0e7836 */ /* 0x000fe20000000000 */
[----:B------:R-:W-:Y:S01]  /*1a190*/  UIADD3 UR14, UP0, UR22, 0xf0, URZ ;  /* 0x000000f0160e7890 */ /* 0x000fe2000ff1e03f */
[----:B------:R-:W-:Y:S01]  /*1a1a0*/  R2UR UR11, R11 ;  /* 0x000000000b0b72ca */ /* 0x000fe200000e0000 */
[----:B------:R-:W-:Y:S01]  /*1a1b0*/  UIADD3 UR26, UP1, UR22, 0x1f0, URZ ;  /* 0x000001f0161a7890 */ /* 0x000fe2000ff3e03f */
[----:B------:R-:W-:Y:S01]  /*1a1c0*/  R2UR UR7, R13 ;  /* 0x000000000d0772ca */ /* 0x000fe200000e0000 */
[----:B------:R-:W-:Y:S01]  /*1a1d0*/  UIADD3.X UR15, URZ, UR23, URZ, UP0, !UPT ;  /* 0x000000173f0f7290 */ /* 0x000fe200087fe43f */
[----:B------:R-:W-:Y:S01]  /*1a1e0*/  R2UR UR10, R12 ;  /* 0x000000000c0a72ca */ /* 0x000fe200000e0000 */
[----:B------:R-:W-:Y:S01]  /*1a1f0*/  VIADD R4, R4, 0x1 ;  /* 0x0000000104047836 */ /* 0x000fe20000000000 */
[----:B------:R-:W-:Y:S01]  /*1a200*/  R2UR UR12, R9 ;  /* 0x00000000090c72ca */ /* 0x000fe200000e0000 */
[----:B------:R-:W-:Y:S01]  /*1a210*/  UIADD3.X UR27, URZ, UR23, URZ, UP1, !UPT ;  /* 0x000000173f1b7290 */ /* 0x000fe20008ffe43f */
[----:B------:R-:W-:Y:S01]  /*1a220*/  R2UR UR19, R2 ;  /* 0x00000000021372ca */ /* 0x000fe200000e0000 */
[----:B------:R-:W-:Y:S01]  /*1a230*/  UMOV UR16, 0x0 ;  /* 0x0000000000107882 */ /* 0x000fe20000000000 */
[----:B------:R-:W-:Y:S01]  /*1a240*/  ISETP.GT.AND P3, PT, R14, 0x1, PT ;  /* 0x000000010e00780c */ /* 0x000fe20003f64270 */
[----:B------:R-:W-:Y:S01]  /*1a250*/  UMOV UR17, 0x10000000 ;  /* 0x1000000000117882 */ /* 0x000fe20000000000 */
[----:B------:R-:W-:Y:S01]  /*1a260*/  ISETP.NE.AND P1, PT, R4, 0x3, PT ;  /* 0x000000030400780c */ /* 0x000fe20003f25270 */
[----:B------:R-:W-:-:S02]  /*1a270*/  VIADD R12, R12, 0x20 ;  /* 0x000000200c0c7836 */ /* 0x000fc40000000000 */
[----:B------:R-:W-:Y:S01]  /*1a280*/  UIADD3 UR8, UR7, 0x100, URZ ;  /* 0x0000010007087890 */ /* 0x000fe2000fffe03f */
[----:B0-----:R-:W-:Y:S01]  /*1a290*/  SEL R10, RZ, 0x1, P1 ;  /* 0x00000001ff0a7807 */ /* 0x001fe20000800000 */
[----:B------:R-:W-:Y:S01]  /*1a2a0*/  UIADD3 UR7, UR7, 0x18100, URZ ;  /* 0x0001810007077890 */ /* 0x000fe2000fffe03f */
[----:B------:R-:W-:Y:S02]  /*1a2b0*/  SEL R4, R4, RZ, P1 ;  /* 0x000000ff04047207 */ /* 0x000fe40000800000 */
[----:B------:R-:W-:-:S04]  /*1a2c0*/  LOP3.LUT R3, R3, R10, RZ, 0x3c, !PT ;  /* 0x0000000a03037212 */ /* 0x000fc800078e3cff */
[----:B------:R0:W-:Y:S02]  /*1a2d0*/  UTMALDG.3D [UR8], [UR14], desc[UR16] ;  /* 0x000010080e0075b4 */ /* 0x0001e40008011000 */
[----:B0-----:R-:W-:Y:S01]  /*1a2e0*/  UMOV UR8, UR7 ;  /* 0x0000000700087c82 */ /* 0x001fe20008000000 */
[----:B------:R-:W-:Y:S02]  /*1a2f0*/  UMOV UR11, UR19 ;  /* 0x00000013000b7c82 */ /* 0x000fe40008000000 */
[----:B------:R0:W-:Y:S02]  /*1a300*/  UTMALDG.3D [UR8], [UR26], desc[UR16] ;  /* 0x000010081a0075b4 */ /* 0x0001e40008011000 */
[----:B0-----:R-:W-:Y:S05]  /*1a310*/  @P3 BRA `(.L_x_551) ;  /* 0xfffffffc00503947 */ /* 0x001fea000383ffff */
.L_x_547:
[----:B------:R-:W-:Y:S05]  /*1a320*/  BSYNC B1 ;  /* 0x0000000000017941 */ /* 0x000fea0003800000 */
.L_x_546:
[----:B------:R-:W2:Y:S01]  /*1a330*/  LDL.LU R13, [R1+0x200] ;  /* 0x00020000010d7983 */ /* 0x000ea20000300800 */
[----:B------:R-:W-:Y:S01]  /*1a340*/  LOP3.LUT P1, RZ, R8, 0xff, RZ, 0xc0, !PT ;  /* 0x000000ff08ff7812 */ /* 0x000fe2000782c0ff */
[----:B------:R-:W-:Y:S01]  /*1a350*/  ULDC.64 UR8, c[0x0][0x650] ;  /* 0x0001940000087ab9 */ /* 0x000fe20000000a00 */
[----:B------:R-:W-:Y:S01]  /*1a360*/  IADD3 R6, R6, UR18, RZ ;  /* 0x0000001206067c10 */ /* 0x000fe2000fffe0ff */
[----:B------:R-:W-:Y:S01]  /*1a370*/  UISETP.GE.U32.AND UP0, UPT, UR18, 0x3, UPT ;  /* 0x000000031200788c */ /* 0x000fe2000bf06070 */
[----:B------:R-:W-:Y:S01]  /*1a380*/  BSSY B1, `(.L_x_552) ;  /* 0x0000073000017945 */ /* 0x000fe20003800000 */
[----:B------:R-:W-:Y:S01]  /*1a390*/  IMAD.MOV.U32 R9, RZ, RZ, -0x1 ;  /* 0xffffffffff097424 */ /* 0x000fe200078e00ff */
[----:B------:R-:W-:Y:S02]  /*1a3a0*/  PRMT R4, RZ, 0x7610, R4 ;  /* 0x00007610ff047816 */ /* 0x000fe40000000004 */
[----:B------:R-:W-:Y:S02]  /*1a3b0*/  PRMT R8, RZ, 0x7610, R8 ;  /* 0x00007610ff087816 */ /* 0x000fe40000000008 */
[----:B------:R-:W-:-:S03]  /*1a3c0*/  PLOP3.LUT P3, PT, PT, PT, UP0, 0x80, 0x0 ;  /* 0x000000000000781c */ /* 0x000fc60003f6f008 */
[----:B------:R-:W0:Y:S01]  /*1a3d0*/  @P1 S2R R3, SR_CgaCtaId ;  /* 0x0000000000031919 */ /* 0x000e220000008800 */
[----:B------:R-:W-:-:S04]  /*1a3e0*/  @P1 MOV R2, 0x400 ;  /* 0x0000040000021802 */ /* 0x000fc80000000f00 */
[----:B0-----:R-:W-:-:S04]  /*1a3f0*/  @P1 LEA R2, R3, R2, 0x18 ;  /* 0x0000000203021211 */ /* 0x001fc800078ec0ff */
[----:B------:R0:W-:Y:S01]  /*1a400*/  @P1 SYNCS.ARRIVE.TRANS64.A1T0 RZ, [R2+URZ+0x48], RZ ;  /* 0x000048ff02ff19a7 */ /* 0x0001e2000810003f */
[----:B------:R-:W-:Y:S01]  /*1a410*/  ISETP.GT.U32.AND P1, PT, R6, 0x2, PT ;  /* 0x000000020600780c */ /* 0x000fe20003f24070 */
[----:B0-----:R-:W-:-:S05]  /*1a420*/  IMAD.U32 R2, RZ, RZ, UR18 ;  /* 0x00000012ff027e24 */ /* 0x001fca000f8e00ff */
[----:B------:R-:W-:Y:S01]  /*1a430*/  ISETP.LT.U32.AND P1, PT, R2, 0x3, P1 ;  /* 0x000000030200780c */ /* 0x000fe20000f21070 */
[----:B------:R-:W-:-:S04]  /*1a440*/  IMAD.WIDE.U32 R2, R6, -0x55555555, RZ ;  /* 0xaaaaaaab06027825 */ /* 0x000fc800078e00ff */
[----:B------:R-:W-:Y:S01]  /*1a450*/  IMAD.MOV.U32 R2, RZ, RZ, -0x1 ;  /* 0xffffffffff027424 */ /* 0x000fe200078e00ff */
[----:B------:R-:W-:Y:S02]  /*1a460*/  SHF.R.U32.HI R5, RZ, 0x1, R3 ;  /* 0x00000001ff057819 */ /* 0x000fe40000011603 */
[----:B------:R-:W-:-:S03]  /*1a470*/  SEL R3, RZ, 0x1, !P1 ;  /* 0x00000001ff037807 */ /* 0x000fc60004800000 */
[----:B------:R-:W-:Y:S01]  /*1a480*/  IMAD R6, R5, -0x3, R6 ;  /* 0xfffffffd05067824 */ /* 0x000fe200078e0206 */
[----:B------:R-:W-:Y:S01]  /*1a490*/  LOP3.LUT R0, R0, R3, RZ, 0x3c, !PT ;  /* 0x0000000300007212 */ /* 0x000fe200078e3cff */
[----:B------:R-:W-:-:S03]  /*1a4a0*/  IMAD.MOV.U32 R3, RZ, RZ, -0x1 ;  /* 0xffffffffff037424 */ /* 0x000fc600078e00ff */
[----:B------:R-:W-:Y:S02]  /*1a4b0*/  @P3 LOP3.LUT R0, R0, 0x1, R5, 0x78, !PT ;  /* 0x0000000100003812 */ /* 0x000fe400078e7805 */
[----:B--2---:R-:W-:-:S04]  /*1a4c0*/  IADD3 R13, P1, R13, UR20, RZ ;  /* 0x000000140d0d7c10 */ /* 0x004fc8000ff3e0ff */
[----:B------:R-:W-:Y:S01]  /*1a4d0*/  IADD3.X R17, R17, UR13, RZ, P1, !PT ;  /* 0x0000000d11117c10 */ /* 0x000fe20008ffe4ff */
[----:B------:R0:W-:Y:S01]  /*1a4e0*/  STL [R1+0x200], R13 ;  /* 0x0002000d01007387 */ /* 0x0001e20000100800 */
[----:B------:R-:W-:-:S04]  /*1a4f0*/  ISETP.GE.U32.AND P1, PT, R13, UR8, PT ;  /* 0x000000080d007c0c */ /* 0x000fc8000bf26070 */
[----:B------:R-:W-:-:S13]  /*1a500*/  ISETP.GE.U32.AND.EX P1, PT, R17, UR9, PT, P1 ;  /* 0x0000000911007c0c */ /* 0x000fda000bf26110 */
[----:B0-----:R-:W-:Y:S05]  /*1a510*/  @P1 BRA `(.L_x_553) ;  /* 0x0000000400641947 */ /* 0x001fea0003800000 */
[----:B------:R-:W0:Y:S01]  /*1a520*/  S2R R7, SR_CTAID.X ;  /* 0x0000000000077919 */ /* 0x000e220000002500 */
[----:B------:R-:W-:Y:S01]  /*1a530*/  ULDC UR7, c[0x0][0x150] ;  /* 0x0000540000077ab9 */ /* 0x000fe20000000800 */
[----:B------:R-:W1:Y:S01]  /*1a540*/  LDC R4, c[0x0][0x144] ;  /* 0x00005100ff047b82 */ /* 0x000e620000000800 */
[----:B------:R-:W-:Y:S01]  /*1a550*/  UISETP.NE.AND UP0, UPT, UR45, URZ, UPT ;  /* 0x0000003f2d00728c */ /* 0x000fe2000bf05270 */
[----:B------:R-:W2:Y:S01]  /*1a560*/  S2R R5, SR_CTAID.Y ;  /* 0x0000000000057919 */ /* 0x000ea20000002600 */
[----:B------:R-:W-:Y:S01]  /*1a570*/  ULDC.64 UR8, c[0x0][0x628] ;  /* 0x00018a0000087ab9 */ /* 0x000fe20000000a00 */
[----:B------:R-:W-:-:S03]  /*1a580*/  ULDC UR10, c[0x0][0x630] ;  /* 0x00018c00000a7ab9 */ /* 0x000fc60000000800 */
[----:B------:R-:W-:Y:S01]  /*1a590*/  PLOP3.LUT P1, PT, PT, PT, UP0, 0x80, 0x0 ;  /* 0x000000000000781c */ /* 0x000fe20003f2f008 */
[----:B------:R-:W3:Y:S01]  /*1a5a0*/  LDC R10, c[0x0][0x148] ;  /* 0x00005200ff0a7b82 */ /* 0x000ee20000000800 */
[----:B0-----:R-:W-:Y:S02]  /*1a5b0*/  I2FP.F32.U32 R2, R7 ;  /* 0x0000000700027245 */ /* 0x001fe40000201000 */
[----:B--2---:R-:W-:-:S03]  /*1a5c0*/  I2FP.F32.U32 R3, R5 ;  /* 0x0000000500037245 */ /* 0x004fc60000201000 */
[----:B------:R-:W-:Y:S01]  /*1a5d0*/  FMUL R2, R2, UR7 ;  /* 0x0000000702027c20 */ /* 0x000fe20008400000 */
[----:B------:R-:W-:Y:S02]  /*1a5e0*/  ULDC UR7, c[0x0][0x154] ;  /* 0x0000550000077ab9 */ /* 0x000fe40000000800 */
[----:B------:R-:W-:-:S03]  /*1a5f0*/  FMUL R9, R3, UR7 ;  /* 0x0000000703097c20 */ /* 0x000fc60008400000 */
[----:B------:R-:W0:Y:S08]  /*1a600*/  F2I.U32.TRUNC.NTZ R2, R2 ;  /* 0x0000000200027305 */ /* 0x000e30000020f000 */
[----:B------:R-:W2:Y:S01]  /*1a610*/  F2I.U32.TRUNC.NTZ R9, R9 ;  /* 0x0000000900097305 */ /* 0x000ea2000020f000 */
[----:B0-----:R-:W-:Y:S02]  /*1a620*/  IMAD.MOV R3, RZ, RZ, -R2 ;  /* 0x000000ffff037224 */ /* 0x001fe400078e0a02 */
[----:B------:R-:W-:-:S02]  /*1a630*/  IMAD.MOV.U32 R2, RZ, RZ, R13 ;  /* 0x000000ffff027224 */ /* 0x000fc400078e000d */
[----:B-1----:R-:W-:Y:S02]  /*1a640*/  IMAD R7, R4, R3, R7 ;  /* 0x0000000304077224 */ /* 0x002fe400078e0207 */
[----:B--2---:R-:W-:-:S04]  /*1a650*/  IMAD.MOV R3, RZ, RZ, -R9 ;  /* 0x000000ffff037224 */ /* 0x004fc800078e0a09 */
[----:B---3--:R-:W-:Y:S01]  /*1a660*/  @P1 IMAD R7, R10, R3, R5 ;  /* 0x000000030a071224 */ /* 0x008fe200078e0205 */
[----:B------:R-:W-:Y:S01]  /*1a670*/  ISETP.NE.U32.AND P1, PT, RZ, UR8, PT ;  /* 0x00000008ff007c0c */ /* 0x000fe2000bf25070 */
[----:B------:R-:W-:-:S03]  /*1a680*/  IMAD.MOV.U32 R3, RZ, RZ, R17 ;  /* 0x000000ffff037224 */ /* 0x000fc600078e0011 */
[----:B------:R-:W-:-:S13]  /*1a690*/  ISETP.NE.AND.EX P1, PT, RZ, UR9, PT, P1 ;  /* 0x00000009ff007c0c */ /* 0x000fda000bf25310 */
[----:B------:R-:W-:Y:S05]  /*1a6a0*/  @!P1 BRA `(.L_x_554) ;  /* 0x0000000000289947 */ /* 0x000fea0003800000 */
[----:B------:R-:W-:Y:S02]  /*1a6b0*/  ULDC UR7, c[0x0][0x634] ;  /* 0x00018d0000077ab9 */ /* 0x000fe40000000800 */
[----:B------:R-:W-:-:S05]  /*1a6c0*/  IADD3 R3, P1, R13, UR7, RZ ;  /* 0x000000070d037c10 */ /* 0x000fca000ff3e0ff */
[----:B------:R-:W-:-:S04]  /*1a6d0*/  IMAD.X R9, RZ, RZ, R17, P1 ;  /* 0x000000ffff097224 */ /* 0x000fc800008e0611 */
[----:B------:R-:W-:-:S04]  /*1a6e0*/  IMAD.WIDE.U32 R4, R9, UR8, RZ ;  /* 0x0000000809047c25 */ /* 0x000fc8000f8e00ff */
[----:B------:R-:W-:-:S04]  /*1a6f0*/  IMAD.WIDE.U32 R4, P1, R3, UR9, R4 ;  /* 0x0000000903047c25 */ /* 0x000fc8000f820004 */
[----:B------:R-:W-:Y:S01]  /*1a700*/  IMAD.WIDE.U32 R2, R3, UR8, RZ ;  /* 0x0000000803027c25 */ /* 0x000fe2000f8e00ff */
[----:B------:R-:W-:-:S04]  /*1a710*/  MOV R2, R5 ;  /* 0x0000000500027202 */ /* 0x000fc80000000f00 */
[----:B------:R-:W-:Y:S01]  /*1a720*/  IADD3 RZ, P3, R3, R4, RZ ;  /* 0x0000000403ff7210 */ /* 0x000fe20007f7e0ff */
[----:B------:R-:W-:-:S04]  /*1a730*/  IMAD.X R3, RZ, RZ, RZ, P1 ;  /* 0x000000ffff037224 */ /* 0x000fc800008e06ff */
[----:B------:R-:W-:-:S08]  /*1a740*/  IMAD.WIDE.U32.X R2, R9, UR9, R2, P3 ;  /* 0x0000000909027c25 */ /* 0x000fd000098e0402 */
.L_x_554:
[--C-:B------:R-:W-:Y:S01]  /*1a750*/  SHF.R.U64 R9, R2, UR10, R3.reuse ;  /* 0x0000000a02097c19 */ /* 0x100fe20008001203 */
[----:B------:R-:W-:Y:S01]  /*1a760*/  ULDC.64 UR8, c[0x0][0x620] ;  /* 0x0001880000087ab9 */ /* 0x000fe20000000a00 */
[----:B------:R-:W-:Y:S01]  /*1a770*/  SHF.R.U32.HI R2, RZ, UR10, R3 ;  /* 0x0000000aff027c19 */ /* 0x000fe20008011603 */
[----:B------:R-:W-:Y:S01]  /*1a780*/  IMAD.MOV.U32 R3, RZ, RZ, R17 ;  /* 0x000000ffff037224 */ /* 0x000fe200078e0011 */
[----:B------:R-:W-:Y:S01]  /*1a790*/  IADD3 R11, P1, RZ, -R9, RZ ;  /* 0x80000009ff0b7210 */ /* 0x000fe20007f3e0ff */
[----:B------:R-:W-:-:S04]  /*1a7a0*/  ULDC UR7, c[0x0][0x618] ;  /* 0x0001860000077ab9 */ /* 0x000fc80000000800 */
[----:B------:R-:W-:-:S04]  /*1a7b0*/  IMAD.X R2, RZ, RZ, ~R2, P1 ;  /* 0x000000ffff027224 */ /* 0x000fc800008e0e02 */
[----:B------:R-:W-:-:S04]  /*1a7c0*/  IMAD R2, R2, UR8, RZ ;  /* 0x0000000802027c24 */ /* 0x000fc8000f8e02ff */
[----:B------:R-:W-:Y:S02]  /*1a7d0*/  IMAD R5, R11, UR9, R2 ;  /* 0x000000090b057c24 */ /* 0x000fe4000f8e0202 */
[----:B------:R-:W-:-:S04]  /*1a7e0*/  IMAD.MOV.U32 R2, RZ, RZ, R13 ;  /* 0x000000ffff027224 */ /* 0x000fc800078e000d */
[----:B------:R-:W-:Y:S01]  /*1a7f0*/  IMAD.WIDE.U32 R2, R11, UR8, R2 ;  /* 0x000000080b027c25 */ /* 0x000fe2000f8e0002 */
[----:B------:R-:W-:Y:S02]  /*1a800*/  ULDC.64 UR8, c[0x0][0x640] ;  /* 0x0001900000087ab9 */ /* 0x000fe40000000a00 */
[----:B------:R-:W-:Y:S01]  /*1a810*/  ISETP.NE.U32.AND P1, PT, RZ, UR8, PT ;  /* 0x00000008ff007c0c */ /* 0x000fe2000bf25070 */
[----:B------:R-:W-:-:S03]  /*1a820*/  IMAD.IADD R3, R3, 0x1, R5 ;  /* 0x0000000103037824 */ /* 0x000fc600078e0205 */
[----:B------:R-:W-:Y:S02]  /*1a830*/  ISETP.NE.AND.EX P1, PT, RZ, UR9, PT, P1 ;  /* 0x00000009ff007c0c */ /* 0x000fe4000bf25310 */
[--C-:B------:R-:W-:Y:S02]  /*1a840*/  SHF.R.U64 R10, R2, UR7, R3.reuse ;  /* 0x00000007020a7c19 */ /* 0x100fe40008001203 */
[----:B------:R-:W-:Y:S01]  /*1a850*/  SHF.R.U32.HI R3, RZ, UR7, R3 ;  /* 0x00000007ff037c19 */ /* 0x000fe20008011603 */
[----:B------:R-:W-:-:S03]  /*1a860*/  ULDC UR7, c[0x0][0x608] ;  /* 0x0001820000077ab9 */ /* 0x000fc60000000800 */
[--C-:B------:R-:W-:Y:S02]  /*1a870*/  SHF.R.U64 R12, R10, UR7, R3.reuse ;  /* 0x000000070a0c7c19 */ /* 0x100fe40008001203 */
[----:B------:R-:W-:Y:S01]  /*1a880*/  SHF.R.U32.HI R3, RZ, UR7, R3 ;  /* 0x00000007ff037c19 */ /* 0x000fe20008011603 */
[----:B------:R-:W-:-:S03]  /*1a890*/  ULDC UR7, c[0x0][0x658] ;  /* 0x0001960000077ab9 */ /* 0x000fc60000000800 */
[--C-:B------:R-:W-:Y:S02]  /*1a8a0*/  SHF.R.U64 R11, R12, UR7, R3.reuse ;  /* 0x000000070c0b7c19 */ /* 0x100fe40008001203 */
[----:B------:R-:W-:-:S03]  /*1a8b0*/  SHF.R.U32.HI R13, RZ, UR7, R3 ;  /* 0x00000007ff0d7c19 */ /* 0x000fc60008011603 */
[----:B------:R-:W-:Y:S02]  /*1a8c0*/  IMAD.MOV.U32 R2, RZ, RZ, R11 ;  /* 0x000000ffff027224 */ /* 0x000fe400078e000b */
[----:B------:R-:W-:Y:S01]  /*1a8d0*/  IMAD.MOV.U32 R3, RZ, RZ, R13 ;  /* 0x000000ffff037224 */ /* 0x000fe200078e000d */
[----:B------:R-:W-:Y:S06]  /*1a8e0*/  @!P1 BRA `(.L_x_555) ;  /* 0x0000000000289947 */ /* 0x000fec0003800000 */
[----:B------:R-:W-:Y:S02]  /*1a8f0*/  ULDC UR7, c[0x0][0x64c] ;  /* 0x0001930000077ab9 */ /* 0x000fe40000000800 */
[----:B------:R-:W-:-:S05]  /*1a900*/  IADD3 R3, P1, R11, UR7, RZ ;  /* 0x000000070b037c10 */ /* 0x000fca000ff3e0ff */
[----:B------:R-:W-:-:S04]  /*1a910*/  IMAD.X R13, RZ, RZ, R13, P1 ;  /* 0x000000ffff0d7224 */ /* 0x000fc800008e060d */
[----:B------:R-:W-:-:S04]  /*1a920*/  IMAD.WIDE.U32 R4, R13, UR8, RZ ;  /* 0x000000080d047c25 */ /* 0x000fc8000f8e00ff */
[----:B------:R-:W-:-:S04]  /*1a930*/  IMAD.WIDE.U32 R4, P1, R3, UR9, R4 ;  /* 0x0000000903047c25 */ /* 0x000fc8000f820004 */
[----:B------:R-:W-:-:S04]  /*1a940*/  IMAD.WIDE.U32 R2, R3, UR8, RZ ;  /* 0x0000000803027c25 */ /* 0x000fc8000f8e00ff */
[----:B------:R-:W-:Y:S01]  /*1a950*/  IMAD.MOV.U32 R2, RZ, RZ, R5 ;  /* 0x000000ffff027224 */ /* 0x000fe200078e0005 */
[----:B------:R-:W-:Y:S01]  /*1a960*/  IADD3 RZ, P3, R3, R4, RZ ;  /* 0x0000000403ff7210 */ /* 0x000fe20007f7e0ff */
[----:B------:R-:W-:-:S04]  /*1a970*/  IMAD.X R3, RZ, RZ, RZ, P1 ;  /* 0x000000ffff037224 */ /* 0x000fc800008e06ff */
[----:B------:R-:W-:-:S08]  /*1a980*/  IMAD.WIDE.U32.X R2, R13, UR9, R2, P3 ;  /* 0x000000090d027c25 */ /* 0x000fd000098e0402 */
.L_x_555:
[----:B------:R-:W-:Y:S01]  /*1a990*/  ULDC UR7, c[0x0][0x648] ;  /* 0x0001920000077ab9 */ /* 0x000fe20000000800 */
[----:B------:R-:W-:Y:S01]  /*1a9a0*/  LOP3.LUT R12, R12, UR6, RZ, 0xc0, !PT ;  /* 0x000000060c0c7c12 */ /* 0x000fe2000f8ec0ff */
[----:B------:R-:W-:Y:S01]  /*1a9b0*/  UISETP.NE.AND UP0, UPT, UR45, URZ, UPT ;  /* 0x0000003f2d00728c */ /* 0x000fe2000bf05270 */
[----:B------:R-:W-:Y:S01]  /*1a9c0*/  SHF.R.U64 R3, R2, UR7, R3 ;  /* 0x0000000702037c19 */ /* 0x000fe20008001203 */
[----:B------:R-:W-:Y:S01]  /*1a9d0*/  ULDC UR7, c[0x0][0x638] ;  /* 0x00018e0000077ab9 */ /* 0x000fe20000000800 */
[----:B------:R-:W-:-:S03]  /*1a9e0*/  LOP3.LUT R4, R10, UR4, RZ, 0xc0, !PT ;  /* 0x000000040a047c12 */ /* 0x000fc6000f8ec0ff */
[----:B------:R-:W-:Y:S01]  /*1a9f0*/  IMAD.MOV R2, RZ, RZ, -R3 ;  /* 0x000000ffff027224 */ /* 0x000fe200078e0a03 */
[----:B------:R-:W-:Y:S01]  /*1aa00*/  PLOP3.LUT P1, PT, PT, PT, UP0, 0x40, 0x0 ;  /* 0x000000000000781c */ /* 0x000fe20003f2e808 */
[----:B------:R-:W-:Y:S01]  /*1aa10*/  IMAD R12, R3, UR5, R12 ;  /* 0x00000005030c7c24 */ /* 0x000fe2000f8e020c */
[----:B------:R-:W-:Y:S01]  /*1aa20*/  PLOP3.LUT P3, PT, PT, PT, UP0, 0x40, 0x0 ;  /* 0x000000000000781c */ /* 0x000fe20003f6e808 */
[----:B------:R-:W-:Y:S01]  /*1aa30*/  IMAD R11, R2, UR7, R11 ;  /* 0x00000007020b7c24 */ /* 0x000fe2000f8e020b */
[----:B------:R-:W-:Y:S02]  /*1aa40*/  ULDC UR7, c[0x0][0x610] ;  /* 0x0001840000077ab9 */ /* 0x000fe40000000800 */
[----:B------:R-:W-:Y:S01]  /*1aa50*/  IMAD R7, R12, UR7, R7 ;  /* 0x000000070c077c24 */ /* 0x000fe2000f8e0207 */
[----:B------:R-:W-:Y:S02]  /*1aa60*/  ULDC UR7, c[0x0][0x600] ;  /* 0x0001800000077ab9 */ /* 0x000fe40000000800 */
[----:B------:R-:W-:-:S05]  /*1aa70*/  IMAD R4, R11, UR7, R4 ;  /* 0x000000070b047c24 */ /* 0x000fca000f8e0204 */
[----:B------:R-:W-:Y:S02]  /*1aa80*/  SEL R2, R4, R7, P1 ;  /* 0x0000000704027207 */ /* 0x000fe40000800000 */
[----:B------:R-:W-:Y:S02]  /*1aa90*/  SEL R3, R7, R4, P3 ;  /* 0x0000000407037207 */ /* 0x000fe40001800000 */
[----:B------:R-:W-:-:S07]  /*1aaa0*/  MOV R4, 0x1 ;  /* 0x0000000100047802 */ /* 0x000fce0000000f00 */
.L_x_553:
[----:B------:R-:W-:Y:S05]  /*1aab0*/  BSYNC B1 ;  /* 0x0000000000017941 */ /* 0x000fea0003800000 */
.L_x_552:
[----:B------:R-:W-:-:S13]  /*1aac0*/  LOP3.LUT P1, RZ, R4, 0xff, RZ, 0xc0, !PT ;  /* 0x000000ff04ff7812 */ /* 0x000fda000782c0ff */
[----:B------:R-:W-:Y:S05]  /*1aad0*/  @P1 BRA `(.L_x_556) ;  /* 0xfffffff4002c1947 */ /* 0x000fea000383ffff */
[----:B------:R-:W-:Y:S05]  /*1aae0*/  BSYNC B0 ;  /* 0x0000000000007941 */ /* 0x000fea0003800000 */
.L_x_544:
[----:B------:R-:W-:-:S03]  /*1aaf0*/  UMOV UR7, 0xffffffff ;  /* 0xffffffff00077882 */ /* 0x000fc60000000000 */
[----:B------:R-:W-:Y:S05]  /*1ab00*/  BRA.DIV UR7, `(.L_x_557) ;  /* 0x0000000207f87947 */ /* 0x000fea000b800000 */
[----:B------:R-:W-:-:S13]  /*1ab10*/  ELECT P6, URZ, PT ;  /* 0x00000000003f782f */ /* 0x000fda00038c0000 */
.L_x_570:
[----:B------:R-:W-:Y:S04]  /*1ab20*/  BSSY B0, `(.L_x_558) ;  /* 0x0000023000007945 */ /* 0x000fe80003800000 */
[----:B------:R-:W-:Y:S05]  /*1ab30*/  @!P6 BRA `(.L_x_559) ;  /* 0x000000000084e947 */ /* 0x000fea0003800000 */
[----:B------:R-:W-:-:S04]  /*1ab40*/  ULOP3.LUT UR7, UR40, 0x2, URZ, 0xfc, !UPT ;  /* 0x0000000228077892 */ /* 0x000fc8000f8efc3f */
[----:B------:R-:W-:-:S06]  /*1ab50*/  UISETP.NE.AND UP0, UPT, UR7, 0x3, UPT ;  /* 0x000000030700788c */ /* 0x000fcc000bf05270 */
[----:B------:R-:W-:-:S13]  /*1ab60*/  PLOP3.LUT P0, PT, PT, PT, UP0, 0x80, 0x0 ;  /* 0x000000000000781c */ /* 0x000fda0003f0f008 */
[----:B------:R-:W-:Y:S05]  /*1ab70*/  @!P0 BRA `(.L_x_560) ;  /* 0x0000000000048947 */ /* 0x000fea0003800000 */
[----:B------:R-:W-:Y:S01]  /*1ab80*/  BPT.TRAP 0x1 ;  /* 0x000000040000795c */ /* 0x000fe20000300000 */
.L_x_560:
[----:B------:R-:W0:Y:S01]  /*1ab90*/  S2R R3, SR_CgaCtaId ;  /* 0x0000000000037919 */ /* 0x000e220000008800 */
[----:B------:R-:W-:-:S04]  /*1aba0*/  MOV R2, 0x400 ;  /* 0x0000040000027802 */ /* 0x000fc80000000f00 */
[----:B0-----:R-:W-:Y:S02]  /*1abb0*/  LEA R3, R3, R2, 0x18 ;  /* 0x0000000203037211 */ /* 0x001fe400078ec0ff */
[----:B------:R-:W-:-:S03]  /*1abc0*/  SHF.L.U32 R2, R0, 0x1f, RZ ;  /* 0x0000001f00027819 */ /* 0x000fc600000006ff */
[----:B------:R-:W-:-:S04]  /*1abd0*/  VIADD R3, R3, 0x18 ;  /* 0x0000001803037836 */ /* 0x000fc80000000000 */
[----:B------:R-:W-:-:S04]  /*1abe0*/  IMAD R5, R6, 0x8, R3 ;  /* 0x0000000806057824 */ /* 0x000fc800078e0203 */
[----:B------:R-:W0:Y:S02]  /*1abf0*/  SYNCS.PHASECHK.TRANS64.TRYWAIT P0, [R5+URZ], R2 ;  /* 0x00000002050075a7 */ /* 0x000e24000800017f */
[----:B0-----:R-:W-:Y:S05]  /*1ac00*/  @!P0 BRA `(.L_x_561) ;  /* 0x0000000000d88947 */ /* 0x001fea0003800000 */
.L_x_571:
[----:B------:R-:W-:-:S05]  /*1ac10*/  VIADD R6, R6, 0x1 ;  /* 0x0000000106067836 */ /* 0x000fca0000000000 */
[----:B------:R-:W-:-:S04]  /*1ac20*/  ISETP.NE.AND P0, PT, R6, 0x3, PT ;  /* 0x000000030600780c */ /* 0x000fc80003f05270 */
[----:B0-----:R-:W-:Y:S02]  /*1ac30*/  SEL R5, RZ, 0x1, P0 ;  /* 0x00000001ff057807 */ /* 0x001fe40000000000 */
[----:B------:R-:W-:Y:S02]  /*1ac40*/  SEL R6, R6, RZ, P0 ;  /* 0x000000ff06067207 */ /* 0x000fe40000000000 */
[----:B------:R-:W-:-:S03]  /*1ac50*/  LOP3.LUT R5, R0, R5, RZ, 0x3c, !PT ;  /* 0x0000000500057212 */ /* 0x000fc600078e3cff */
[----:B------:R-:W-:Y:S01]  /*1ac60*/  IMAD R7, R6, 0x8, R3 ;  /* 0x0000000806077824 */ /* 0x000fe200078e0203 */
[----:B------:R-:W-:-:S04]  /*1ac70*/  SHF.L.U32 R0, R5, 0x1f, RZ ;  /* 0x0000001f05007819 */ /* 0x000fc800000006ff */
[----:B------:R-:W0:Y:S02]  /*1ac80*/  SYNCS.PHASECHK.TRANS64.TRYWAIT P0, [R7+URZ], R0 ;  /* 0x00000000070075a7 */ /* 0x000e24000800017f */
[----:B0-----:R-:W-:Y:S05]  /*1ac90*/  @!P0 BRA `(.L_x_562) ;  /* 0x0000000000c88947 */ /* 0x001fea0003800000 */
.L_x_572:
[----:B0-----:R-:W-:-:S05]  /*1aca0*/  VIADD R0, R6, 0x1 ;  /* 0x0000000106007836 */ /* 0x001fca0000000000 */
[----:B------:R-:W-:-:S04]  /*1acb0*/  ISETP.NE.AND P0, PT, R0, 0x3, PT ;  /* 0x000000030000780c */ /* 0x000fc80003f05270 */
[----:B------:R-:W-:Y:S02]  /*1acc0*/  SEL R2, RZ, 0x1, P0 ;  /* 0x00000001ff027807 */ /* 0x000fe40000000000 */
[----:B------:R-:W-:Y:S02]  /*1acd0*/  SEL R0, R0, RZ, P0 ;  /* 0x000000ff00007207 */ /* 0x000fe40000000000 */
[----:B------:R-:W-:-:S03]  /*1ace0*/  LOP3.LUT R2, R5, R2, RZ, 0x3c, !PT ;  /* 0x0000000205027212 */ /* 0x000fc600078e3cff */
[----:B------:R-:W-:Y:S01]  /*1acf0*/  IMAD R3, R0, 0x8, R3 ;  /* 0x0000000800037824 */ /* 0x000fe200078e0203 */
[----:B------:R-:W-:-:S07]  /*1ad00*/  SHF.L.U32 R0, R2, 0x1f, RZ ;  /* 0x0000001f02007819 */ /* 0x000fce00000006ff */
.L_x_563:
[----:B0-----:R0:W1:Y:S02]  /*1ad10*/  SYNCS.PHASECHK.TRANS64.TRYWAIT P0, [R3+URZ], R0 ;  /* 0x00000000030075a7 */ /* 0x001064000800017f */
[----:B-1----:R-:W-:Y:S05]  /*1ad20*/  @!P0 NANOSLEEP.SYNCS 0x989680 ;  /* 0x009896800000895d */ /* 0x002fea0003900000 */
[----:B------:R-:W1:Y:S02]  /*1ad30*/  @!P0 SYNCS.PHASECHK.TRANS64 P0, [R3+URZ], R0 ;  /* 0x00000000030085a7 */ /* 0x000e64000800007f */
[----:B-1----:R-:W-:Y:S05]  /*1ad40*/  @!P0 BRA `(.L_x_563) ;  /* 0xfffffffc00f08947 */ /* 0x002fea000383ffff */
.L_x_559:
[----:B------:R-:W-:Y:S05]  /*1ad50*/  BSYNC B0 ;  /* 0x0000000000007941 */ /* 0x000fea0003800000 */
.L_x_558:
[----:B------:R-:W-:Y:S05]  /*1ad60*/  EXIT ;  /* 0x000000000000794d */ /* 0x000fea0003800000 */
.L_x_17:
[----:B-1----:R1:W4:Y:S02]  /*1ad70*/  SYNCS.PHASECHK.TRANS64.TRYWAIT P1, [R3+URZ], R0 ;  /* 0x00000000030075a7 */ /* 0x002324000802017f */
[----:B----4-:R-:W-:Y:S05]  /*1ad80*/  @!P1 NANOSLEEP.SYNCS 0x989680 ;  /* 0x009896800000995d */ /* 0x010fea0003900000 */
[----:B------:R-:W4:Y:S02]  /*1ad90*/  @!P1 SYNCS.PHASECHK.TRANS64 P1, [R3+URZ], R0 ;  /* 0x00000000030095a7 */ /* 0x000f24000802007f */
[----:B----4-:R-:W-:Y:S05]  /*1ada0*/  @!P1 BRA `(.L_x_17) ;  /* 0xfffffffc00f09947 */ /* 0x010fea000383ffff */
[----:B------:R-:W-:Y:S05]  /*1adb0*/  BRA `(.L_x_16) ;  /* 0xfffffe64008c7947 */ /* 0x000fea000383ffff */
.L_x_22:
[----:B-1----:R-:W-:-:S04]  /*1adc0*/  IMAD.U32 R5, RZ, RZ, UR8 ;  /* 0x00000008ff057e24 */ /* 0x002fc8000f8e00ff */
[----:B------:R1:W2:Y:S03]  /*1add0*/  SYNCS.PHASECHK.TRANS64.TRYWAIT P1, [R5+URZ], R4 ;  /* 0x00000004050075a7 */ /* 0x0002a6000802017f */
[----:B--2---:R-:W-:Y:S05]  /*1ade0*/  @!P1 NANOSLEEP.SYNCS 0x989680 ;  /* 0x009896800000995d */ /* 0x004fea0003900000 */
[----:B------:R-:W2:Y:S02]  /*1adf0*/  @!P1 SYNCS.PHASECHK.TRANS64 P1, [R5+URZ], R4 ;  /* 0x00000004050095a7 */ /* 0x000ea4000802007f */
[----:B--2---:R-:W-:Y:S05]  /*1ae00*/  @!P1 BRA `(.L_x_22) ;  /* 0xfffffffc00ec9947 */ /* 0x004fea000383ffff */
[----:B------:R-:W-:Y:S05]  /*1ae10*/  BRA `(.L_x_21) ;  /* 0xfffffe9c00087947 */ /* 0x000fea000383ffff */
.L_x_545:
[----:B------:R-:W-:Y:S01]  /*1ae20*/  BSSY B1, `(.L_x_564) ;  /* 0x0000006000017945 */ /* 0x000fe20003800000 */
[----:B------:R-:W-:-:S07]  /*1ae30*/  IMAD.MOV.U32 R15, RZ, RZ, -0x1 ;  /* 0xffffffffff0f7424 */ /* 0x000fce00078e00ff */
[----:B------:R-:W-:Y:S05]  /*1ae40*/  WARPSYNC.COLLECTIVE R15, `(.L_x_565) ;  /* 0x000000000f0c7348 */ /* 0x000fea0003c00000 */
[----:B------:R-:W-:Y:S02]  /*1ae50*/  ELECT P6, UR62, PT ;  /* 0x00000000003e782f */ /* 0x000fe400038c0000 */
[----:B------:R-:W-:Y:S01]  /*1ae60*/  MOV R14, UR62 ;  /* 0x0000003e000e7c02 */ /* 0x000fe20008000f00 */
[----:B------:R-:W-:Y:S10]  /*1ae70*/  ENDCOLLECTIVE ;  /* 0x000000000000791b */ /* 0x000ff40003800000 */
.L_x_565:
[----:B------:R-:W-:Y:S05]  /*1ae80*/  BSYNC B1 ;  /* 0x0000000000017941 */ /* 0x000fea0003800000 */
.L_x_564:
[----:B------:R-:W-:Y:S05]  /*1ae90*/  BRA `(.L_x_566) ;  /* 0xfffffff000487947 */ /* 0x000fea000383ffff */
.L_x_548:
[----:B0-----:R0:W1:Y:S02]  /*1aea0*/  SYNCS.PHASECHK.TRANS64.TRYWAIT P1, [R10+URZ+0x18], R5 ;  /* 0x000018050a0075a7 */ /* 0x001064000802017f */
[----:B-1----:R-:W-:Y:S05]  /*1aeb0*/  @!P1 NANOSLEEP.SYNCS 0x989680 ;  /* 0x009896800000995d */ /* 0x002fea0003900000 */
[----:B------:R-:W1:Y:S02]  /*1aec0*/  @!P1 SYNCS.PHASECHK.TRANS64 P1, [R10+URZ+0x18], R5 ;  /* 0x000018050a0095a7 */ /* 0x000e64000802007f */
[----:B-1----:R-:W-:Y:S05]  /*1aed0*/  @!P1 BRA `(.L_x_548) ;  /* 0xfffffffc00f09947 */ /* 0x002fea000383ffff */
[----:B------:R-:W-:Y:S05]  /*1aee0*/  BRA `(.L_x_567) ;  /* 0xfffffff0007c7947 */ /* 0x000fea000383ffff */
.L_x_557:
[----:B------:R-:W-:Y:S01]  /*1aef0*/  BSSY B0, `(.L_x_568) ;  /* 0x0000006000007945 */ /* 0x000fe20003800000 */
[----:B------:R-:W-:-:S07]  /*1af00*/  IMAD.MOV.U32 R15, RZ, RZ, -0x1 ;  /* 0xffffffffff0f7424 */ /* 0x000fce00078e00ff */
[----:B------:R-:W-:Y:S05]  /*1af10*/  WARPSYNC.COLLECTIVE R15, `(.L_x_569) ;  /* 0x000000000f0c7348 */ /* 0x000fea0003c00000 */
[----:B------:R-:W-:Y:S02]  /*1af20*/  ELECT P6, UR62, PT ;  /* 0x00000000003e782f */ /* 0x000fe400038c0000 */
[----:B------:R-:W-:Y:S01]  /*1af30*/  MOV R14, UR62 ;  /* 0x0000003e000e7c02 */ /* 0x000fe20008000f00 */
[----:B------:R-:W-:Y:S10]  /*1af40*/  ENDCOLLECTIVE ;  /* 0x000000000000791b */ /* 0x000ff40003800000 */
.L_x_569:
[----:B------:R-:W-:Y:S05]  /*1af50*/  BSYNC B0 ;  /* 0x0000000000007941 */ /* 0x000fea0003800000 */
.L_x_568:
[----:B------:R-:W-:Y:S05]  /*1af60*/  BRA `(.L_x_570) ;  /* 0xfffffff800ec7947 */ /* 0x000fea000383ffff */
.L_x_561:
[----:B0-----:R0:W1:Y:S02]  /*1af70*/  SYNCS.PHASECHK.TRANS64.TRYWAIT P0, [R5+URZ], R2 ;  /* 0x00000002050075a7 */ /* 0x001064000800017f */
[----:B-1----:R-:W-:Y:S05]  /*1af80*/  @!P0 NANOSLEEP.SYNCS 0x989680 ;  /* 0x009896800000895d */ /* 0x002fea0003900000 */
[----:B------:R-:W1:Y:S02]  /*1af90*/  @!P0 SYNCS.PHASECHK.TRANS64 P0, [R5+URZ], R2 ;  /* 0x00000002050085a7 */ /* 0x000e64000800007f */
[----:B-1----:R-:W-:Y:S05]  /*1afa0*/  @!P0 BRA `(.L_x_561) ;  /* 0xfffffffc00f08947 */ /* 0x002fea000383ffff */
[----:B------:R-:W-:Y:S05]  /*1afb0*/  BRA `(.L_x_571) ;  /* 0xfffffffc00147947 */ /* 0x000fea000383ffff */
.L_x_562:
[----:B0-----:R0:W1:Y:S02]  /*1afc0*/  SYNCS.PHASECHK.TRANS64.TRYWAIT P0, [R7+URZ], R0 ;  /* 0x00000000070075a7 */ /* 0x001064000800017f */
[----:B-1----:R-:W-:Y:S05]  /*1afd0*/  @!P0 NANOSLEEP.SYNCS 0x989680 ;  /* 0x009896800000895d */ /* 0x002fea0003900000 */
[----:B------:R-:W1:Y:S02]  /*1afe0*/  @!P0 SYNCS.PHASECHK.TRANS64 P0, [R7+URZ], R0 ;  /* 0x00000000070085a7 */ /* 0x000e64000800007f */
[----:B-1----:R-:W-:Y:S05]  /*1aff0*/  @!P0 BRA `(.L_x_562) ;  /* 0xfffffffc00f08947 */ /* 0x002fea000383ffff */
[----:B------:R-:W-:Y:S05]  /*1b000*/  BRA `(.L_x_572) ;  /* 0xfffffffc00247947 */ /* 0x000fea000383ffff */
.L_x_573:
[----:B------:R-:W-:-:S00]  /*1b010*/  BRA `(.L_x_573) ;  /* 0xfffffffc00fc7947 */ /* 0x000fc0000383ffff */
[----:B------:R-:W-:-:S00]  /*1b020*/  NOP ;  /* 0x0000000000007918 */ /* 0x000fc00000000000 */
        /* <DEDUP_REMOVED lines=13> */
.L_x_574:


//--------------------- .nv.global.init           --------------------------
	.section	.nv.global.init,"aw",@progbits
.nv.global.init:
	.type		$str$22,@object
	.size		$str$22,($str$23 - $str$22)
$str$22:
        /*0000*/ 	.byte	0x6b, 0x5f, 0x74, 0x69, 0x6c, 0x65, 0x5f, 0x63, 0x6f, 0x75, 0x6e, 0x74, 0x20, 0x3e, 0x3d, 0x20
        /*0010*/ 	.byte	0x31, 0x00
	.type		$str$23,@object
	.size		$str$23,(__unnamed_1 - $str$23)
$str$23:
        /*0012*/ 	.byte	0x2f, 0x74, 0x6d, 0x70, 0x2f, 0x63, 0x75, 0x74, 0x6c, 0x61, 0x73, 0x73, 0x5f, 0x73, 0x77, 0x65
        /*0022*/ 	.byte	0x65, 0x70, 0x5f, 0x73, 0x72, 0x63, 0x2f, 0x69, 0x6e, 0x63, 0x6c, 0x75, 0x64, 0x65, 0x2f, 0x63
        /*0032*/ 	.byte	0x75, 0x74, 0x6c, 0x61, 0x73, 0x73, 0x2f, 0x67, 0x65, 0x6d, 0x6d, 0x2f, 0x63, 0x6f, 0x6c, 0x6c
        /*0042*/ 	.byte	0x65, 0x63, 0x74, 0x69, 0x76, 0x65, 0x2f, 0x73, 0x6d, 0x39, 0x30, 0x5f, 0x6d, 0x6d, 0x61, 0x5f
        /*0052*/ 	.byte	0x74, 0x6d, 0x61, 0x5f, 0x67, 0x6d, 0x6d, 0x61, 0x5f, 0x73, 0x73, 0x5f, 0x77, 0x61, 0x72, 0x70
        /*0062*/ 	.byte	0x73, 0x70, 0x65, 0x63, 0x69, 0x61, 0x6c, 0x69, 0x7a, 0x65, 0x64, 0x2e, 0x68, 0x70, 0x70, 0x00
	.type		__unnamed_1,@object
	.size		__unnamed_1,(.L_0 - __unnamed_1)
__unnamed_1:
        /* <DEDUP_REMOVED lines=178> */
        /*0b92*/ 	.byte	0x5d, 0x00
.L_0:


//--------------------- .nv.shared._ZN7cutlass13device_kernelINS_4gemm6kernel13GemmUniversalIN4cute5tupleIJiiiiEEENS1_10collective13CollectiveMmaINS1_34MainloopSm90TmaGmmaWarpSpecializedILi3ENS5_IJNS4_1CILi1EEESB_SB_EEENS1_35KernelTmaWarpSpecializedCooperativeEEENS5_IJNSA_ILi256EEESF_NSA_ILi32EEEEEENS_10tfloat32_tENS5_IJlSB_lEEESI_SJ_NS4_8TiledMMAINS4_8MMA_AtomIJNS4_4SM904GMMA30MMA_64x256x8_F32TF32TF32_SS_TNILNSN_7ScaleInE1ELSP_1EEEEEENS4_6LayoutINS5_IJNSA_ILi2EEESB_SB_EEENS5_IJSB_NSA_ILi0EEESV_EEEEENS5_IJNS4_10UnderscoreESY_SY_EEEEENS4_13SM90_TMA_LOADENS4_14ComposedLayoutINS4_7SwizzleILi3ELi4ELi3EEENS4_18smem_ptr_flag_bitsILi32EEENSS_INS5_IJNSA_ILi8EEESG_EEENS5_IJSG_SB_EEEEEEEvNS4_8identityES11_S1B_vS1C_EENS_8epilogue10collective6detail29Sm90TmaWarpSpecializedAdapterINS1F_15DefaultEpilogueISI_SJ_SJ_NS1E_6thread17LinearCombinationISI_Li1EffLNS1J_9ScaleType4KindE0ELNS_15FloatRoundStyleE2ESI_EENS1_15EpilogueDefaultEEEEEvvEEEEvNT_6ParamsE --------------------------
	.section	.nv.shared._ZN7cutlass13device_kernelINS_4gemm6kernel13GemmUniversalIN4cute5tupleIJiiiiEEENS1_10collective13CollectiveMmaINS1_34MainloopSm90TmaGmmaWarpSpecializedILi3ENS5_IJNS4_1CILi1EEESB_SB_EEENS1_35KernelTmaWarpSpecializedCooperativeEEENS5_IJNSA_ILi256EEESF_NSA_ILi32EEEEEENS_10tfloat32_tENS5_IJlSB_lEEESI_SJ_NS4_8TiledMMAINS4_8MMA_AtomIJNS4_4SM904GMMA30MMA_64x256x8_F32TF32TF32_SS_TNILNSN_7ScaleInE1ELSP_1EEEEEENS4_6LayoutINS5_IJNSA_ILi2EEESB_SB_EEENS5_IJSB_NSA_ILi0EEESV_EEEEENS5_IJNS4_10UnderscoreESY_SY_EEEEENS4_13SM90_TMA_LOADENS4_14ComposedLayoutINS4_7SwizzleILi3ELi4ELi3EEENS4_18smem_ptr_flag_bitsILi32EEENSS_INS5_IJNSA_ILi8EEESG_EEENS5_IJSG_SB_EEEEEEEvNS4_8identityES11_S1B_vS1C_EENS_8epilogue10collective6detail29Sm90TmaWarpSpecializedAdapterINS1F_15DefaultEpilogueISI_SJ_SJ_NS1E_6thread17LinearCombinationISI_Li1EffLNS1J_9ScaleType4KindE0ELNS_15FloatRoundStyleE2ESI_EENS1_15EpilogueDefaultEEEEEvvEEEEvNT_6ParamsE,"aw",@nobits
	.sectionflags	@""
	.align	16
	.zero		1024


//--------------------- .nv.shared.reserved.0     --------------------------
	.section	.nv.shared.reserved.0,"aw",@nobits
	.weak		__nv_reservedSMEM_offset_0_alias
	.size		__nv_reservedSMEM_offset_0_alias, 0, 0
	.other		__nv_reservedSMEM_offset_0_alias,@"STO_CUDA_RESERVED_SHARED STV_DEFAULT"
__nv_reservedSMEM_offset_0_alias:
	.zero		0


//--------------------- .nv.global                --------------------------
	.section	.nv.global,"aw",@nobits
.nv.global:
	.type		_ZN40_INTERNAL_79e9f43d_4_k_cu_811b59ed_261994cute1_E,@object
	.size		_ZN40_INTERNAL_79e9f43d_4_k_cu_811b59ed_261994cute1_E,(_ZN40_INTERNAL_79e9f43d_4_k_cu_811b59ed_261994cuda3std3__45__cpo6cbeginE - _ZN40_INTERNAL_79e9f43d_4_k_cu_811b59ed_261994cute1_E)
_ZN40_INTERNAL_79e9f43d_4_k_cu_811b59ed_261994cute1_E:
	.zero		1
	.type		_ZN40_INTERNAL_79e9f43d_4_k_cu_811b59ed_261994cuda3std3__45__cpo6cbeginE,@object
	.size		_ZN40_INTERNAL_79e9f43d_4_k_cu_811b59ed_261994cuda3std3__45__cpo6cbeginE,(_ZN40_INTERNAL_79e9f43d_4_k_cu_811b59ed_261994cuda3std3__48in_placeE - _ZN40_INTERNAL_79e9f43d_4_k_cu_811b59ed_261994cuda3std3__45__cpo6cbeginE)
_ZN40_INTERNAL_79e9f43d_4_k_cu_811b59ed_261994cuda3std3__45__cpo6cbeginE:
	.zero		1
	.type		_ZN40_INTERNAL_79e9f43d_4_k_cu_811b59ed_261994cuda3std3__48in_placeE,@object
	.size		_ZN40_INTERNAL_79e9f43d_4_k_cu_811b59ed_261994cuda3std3__48in_placeE,(_ZN40_INTERNAL_79e9f43d_4_k_cu_811b59ed_261994cuda3std6ranges3__45__cpo9iter_moveE - _ZN40_INTERNAL_79e9f43d_4_k_cu_811b59ed_261994cuda3std3__48in_placeE)
_ZN40_INTERNAL_79e9f43d_4_k_cu_811b59ed_261994cuda3std3__48in_placeE:
	.zero		1
	.type		_ZN40_INTERNAL_79e9f43d_4_k_cu_811b59ed_261994cuda3std6ranges3__45__cpo9iter_moveE,@object
	.size		_ZN40_INTERNAL_79e9f43d_4_k_cu_811b59ed_261994cuda3std6ranges3__45__cpo9iter_moveE,(_ZN40_INTERNAL_79e9f43d_4_k_cu_811b59ed_261994cuda3std3__45__cpo5beginE - _ZN40_INTERNAL_79e9f43d_4_k_cu_811b59ed_261994cuda3std6ranges3__45__cpo9iter_moveE)
_ZN40_INTERNAL_79e9f43d_4_k_cu_811b59ed_261994cuda3std6ranges3__45__cpo9iter_moveE:
	.zero		1
	.type		_ZN40_INTERNAL_79e9f43d_4_k_cu_811b59ed_261994cuda3std3__45__cpo5beginE,@object
	.size		_ZN40_INTERNAL_79e9f43d_4_k_cu_811b59ed_261994cuda3std3__45__cpo5beginE,(_ZN40_INTERNAL_79e9f43d_4_k_cu_811b59ed_261994cuda3std3__442_GLOBAL__N__79e9f43d_4_k_cu_811b59ed_261996ignoreE - _ZN40_INTERNAL_79e9f43d_4_k_cu_811b59ed_261994cuda3std3__45__cpo5beginE)
_ZN40_INTERNAL_79e9f43d_4_k_cu_811b59ed_261994cuda3std3__45__cpo5beginE:
	.zero		1
	.type		_ZN40_INTERNAL_79e9f43d_4_k_cu_811b59ed_261994cuda3std3__442_GLOBAL__N__79e9f43d_4_k_cu_811b59ed_261996ignoreE,@object
	.size		_ZN40_INTERNAL_79e9f43d_4_k_cu_811b59ed_261994cuda3std3__442_GLOBAL__N__79e9f43d_4_k_cu_811b59ed_261996ignoreE,(_ZN40_INTERNAL_79e9f43d_4_k_cu_811b59ed_261994cute7productE - _ZN40_INTERNAL_79e9f43d_4_k_cu_811b59ed_261994cuda3std3__442_GLOBAL__N__79e9f43d_4_k_cu_811b59ed_261996ignoreE)
_ZN40_INTERNAL_79e9f43d_4_k_cu_811b59ed_261994cuda3std3__442_GLOBAL__N__79e9f43d_4_k_cu_811b59ed_261996ignoreE:
	.zero		1
	.type		_ZN40_INTERNAL_79e9f43d_4_k_cu_811b59ed_261994cute7productE,@object
	.size		_ZN40_INTERNAL_79e9f43d_4_k_cu_811b59ed_261994cute7productE,(_ZN40_INTERNAL_79e9f43d_4_k_cu_811b59ed_261994cuda3std3__45__cpo3endE - _ZN40_INTERNAL_79e9f43d_4_k_cu_811b59ed_261994cute7productE)
_ZN40_INTERNAL_79e9f43d_4_k_cu_811b59ed_261994cute7productE:
	.zero		1
	.type		_ZN40_INTERNAL_79e9f43d_4_k_cu_811b59ed_261994cuda3std3__45__cpo3endE,@object
	.size		_ZN40_INTERNAL_79e9f43d_4_k_cu_811b59ed_261994cuda3std3__45__cpo3endE,(_ZN40_INTERNAL_79e9f43d_4_k_cu_811b59ed_261994cuda3std3__419piecewise_constructE - _ZN40_INTERNAL_79e9f43d_4_k_cu_811b59ed_261994cuda3std3__45__cpo3endE)
_ZN40_INTERNAL_79e9f43d_4_k_cu_811b59ed_261994cuda3std3__45__cpo3endE:
	.zero		1
	.type		_ZN40_INTERNAL_79e9f43d_4_k_cu_811b59ed_261994cuda3std3__419piecewise_constructE,@object
	.size		_ZN40_INTERNAL_79e9f43d_4_k_cu_811b59ed_261994cuda3std3__419piecewise_constructE,(_ZN40_INTERNAL_79e9f43d_4_k_cu_811b59ed_261994cuda3std3__45__cpo4cendE - _ZN40_INTERNAL_79e9f43d_4_k_cu_811b59ed_261994cuda3std3__419piecewise_constructE)
_ZN40_INTERNAL_79e9f43d_4_k_cu_811b59ed_261994cuda3std3__419piecewise_constructE:
	.zero		1
	.type		_ZN40_INTERNAL_79e9f43d_4_k_cu_811b59ed_261994cuda3std3__45__cpo4cendE,@object
	.size		_ZN40_INTERNAL_79e9f43d_4_k_cu_811b59ed_261994cuda3std3__45__cpo4cendE,(_ZN40_INTERNAL_79e9f43d_4_k_cu_811b59ed_261994cuda3std6ranges3__45__cpo4swapE - _ZN40_INTERNAL_79e9f43d_4_k_cu_811b59ed_261994cuda3std3__45__cpo4cendE)
_ZN40_INTERNAL_79e9f43d_4_k_cu_811b59ed_261994cuda3std3__45__cpo4cendE:
	.zero		1
	.type		_ZN40_INTERNAL_79e9f43d_4_k_cu_811b59ed_261994cuda3std6ranges3__45__cpo4swapE,@object
	.size		_ZN40_INTERNAL_79e9f43d_4_k_cu_811b59ed_261994cuda3std6ranges3__45__cpo4swapE,(.L_8 - _ZN40_INTERNAL_79e9f43d_4_k_cu_811b59ed_261994cuda3std6ranges3__45__cpo4swapE)
_ZN40_INTERNAL_79e9f43d_4_k_cu_811b59ed_261994cuda3std6ranges3__45__cpo4swapE:
	.zero		1
.L_8:


//--------------------- .nv.constant0._ZN7cutlass13device_kernelINS_4gemm6kernel13GemmUniversalIN4cute5tupleIJiiiiEEENS1_10collective13CollectiveMmaINS1_34MainloopSm90TmaGmmaWarpSpecializedILi3ENS5_IJNS4_1CILi1EEESB_SB_EEENS1_35KernelTmaWarpSpecializedCooperativeEEENS5_IJNSA_ILi256EEESF_NSA_ILi32EEEEEENS_10tfloat32_tENS5_IJlSB_lEEESI_SJ_NS4_8TiledMMAINS4_8MMA_AtomIJNS4_4SM904GMMA30MMA_64x256x8_F32TF32TF32_SS_TNILNSN_7ScaleInE1ELSP_1EEEEEENS4_6LayoutINS5_IJNSA_ILi2EEESB_SB_EEENS5_IJSB_NSA_ILi0EEESV_EEEEENS5_IJNS4_10UnderscoreESY_SY_EEEEENS4_13SM90_TMA_LOADENS4_14ComposedLayoutINS4_7SwizzleILi3ELi4ELi3EEENS4_18smem_ptr_flag_bitsILi32EEENSS_INS5_IJNSA_ILi8EEESG_EEENS5_IJSG_SB_EEEEEEEvNS4_8identityES11_S1B_vS1C_EENS_8epilogue10collective6detail29Sm90TmaWarpSpecializedAdapterINS1F_15DefaultEpilogueISI_SJ_SJ_NS1E_6thread17LinearCombinationISI_Li1EffLNS1J_9ScaleType4KindE0ELNS_15FloatRoundStyleE2ESI_EENS1_15EpilogueDefaultEEEEEvvEEEEvNT_6ParamsE --------------------------
	.section	.nv.constant0._ZN7cutlass13device_kernelINS_4gemm6kernel13GemmUniversalIN4cute5tupleIJiiiiEEENS1_10collective13CollectiveMmaINS1_34MainloopSm90TmaGmmaWarpSpecializedILi3ENS5_IJNS4_1CILi1EEESB_SB_EEENS1_35KernelTmaWarpSpecializedCooperativeEEENS5_IJNSA_ILi256EEESF_NSA_ILi32EEEEEENS_10tfloat32_tENS5_IJlSB_lEEESI_SJ_NS4_8TiledMMAINS4_8MMA_AtomIJNS4_4SM904GMMA30MMA_64x256x8_F32TF32TF32_SS_TNILNSN_7ScaleInE1ELSP_1EEEEEENS4_6LayoutINS5_IJNSA_ILi2EEESB_SB_EEENS5_IJSB_NSA_ILi0EEESV_EEEEENS5_IJNS4_10UnderscoreESY_SY_EEEEENS4_13SM90_TMA_LOADENS4_14ComposedLayoutINS4_7SwizzleILi3ELi4ELi3EEENS4_18smem_ptr_flag_bitsILi32EEENSS_INS5_IJNSA_ILi8EEESG_EEENS5_IJSG_SB_EEEEEEEvNS4_8identityES11_S1B_vS1C_EENS_8epilogue10collective6detail29Sm90TmaWarpSpecializedAdapterINS1F_15DefaultEpilogueISI_SJ_SJ_NS1E_6thread17LinearCombinationISI_Li1EffLNS1J_9ScaleType4KindE0ELNS_15FloatRoundStyleE2ESI_EENS1_15EpilogueDefaultEEEEEvvEEEEvNT_6ParamsE,"a",@progbits
	.sectionflags	@""
	.align	4
.nv.constant0._ZN7cutlass13device_kernelINS_4gemm6kernel13GemmUniversalIN4cute5tupleIJiiiiEEENS1_10collective13CollectiveMmaINS1_34MainloopSm90TmaGmmaWarpSpecializedILi3ENS5_IJNS4_1CILi1EEESB_SB_EEENS1_35KernelTmaWarpSpecializedCooperativeEEENS5_IJNSA_ILi256EEESF_NSA_ILi32EEEEEENS_10tfloat32_tENS5_IJlSB_lEEESI_SJ_NS4_8TiledMMAINS4_8MMA_AtomIJNS4_4SM904GMMA30MMA_64x256x8_F32TF32TF32_SS_TNILNSN_7ScaleInE1ELSP_1EEEEEENS4_6LayoutINS5_IJNSA_ILi2EEESB_SB_EEENS5_IJSB_NSA_ILi0EEESV_EEEEENS5_IJNS4_10UnderscoreESY_SY_EEEEENS4_13SM90_TMA_LOADENS4_14ComposedLayoutINS4_7SwizzleILi3ELi4ELi3EEENS4_18smem_ptr_flag_bitsILi32EEENSS_INS5_IJNSA_ILi8EEESG_EEENS5_IJSG_SB_EEEEEEEvNS4_8identityES11_S1B_vS1C_EENS_8epilogue10collective6detail29Sm90TmaWarpSpecializedAdapterINS1F_15DefaultEpilogueISI_SJ_SJ_NS1E_6thread17LinearCombinationISI_Li1EffLNS1J_9ScaleType4KindE0ELNS_15FloatRoundStyleE2ESI_EENS1_15EpilogueDefaultEEEEEvvEEEEvNT_6ParamsE:
	.zero		1664


//--------------------- SYMBOLS --------------------------

	.type		.nv.reservedSmem.offset0,@object
	.size		.nv.reservedSmem.offset0,0x4
	.type		__assertfail,@function
